//
// Generated by NVIDIA NVVM Compiler
//
// Compiler Build ID: CL-36424714
// Cuda compilation tools, release 13.0, V13.0.88
// Based on NVVM 20.0.0
//

.version 9.0
.target sm_100
.address_size 64


.entry _Z17CudaProcessARGB2YiiP6uchar4Ph(
	.param .u32 _Z17CudaProcessARGB2YiiP6uchar4Ph_param_0,
	.param .u32 _Z17CudaProcessARGB2YiiP6uchar4Ph_param_1,
	.param .u64 .ptr .align 1 _Z17CudaProcessARGB2YiiP6uchar4Ph_param_2,
	.param .u64 .ptr .align 1 _Z17CudaProcessARGB2YiiP6uchar4Ph_param_3
)
{
	.reg .pred 	%p<4>;
	.reg .b16 	%rs<4>;
	.reg .b32 	%r<15>;
	.reg .b32 	%f<4>;
	.reg .b64 	%rd<9>;
	.reg .b64 	%fd<8>;

	ld.param.u32 	%r3, [_Z17CudaProcessARGB2YiiP6uchar4Ph_param_0];
	ld.param.u32 	%r4, [_Z17CudaProcessARGB2YiiP6uchar4Ph_param_1];
	ld.param.u64 	%rd1, [_Z17CudaProcessARGB2YiiP6uchar4Ph_param_2];
	ld.param.u64 	%rd2, [_Z17CudaProcessARGB2YiiP6uchar4Ph_param_3];
	mov.u32 	%r6, %ctaid.x;
	mov.u32 	%r7, %ntid.x;
	mov.u32 	%r8, %tid.x;
	mad.lo.s32 	%r1, %r6, %r7, %r8;
	mov.u32 	%r9, %ctaid.y;
	mov.u32 	%r10, %ntid.y;
	mov.u32 	%r11, %tid.y;
	mad.lo.s32 	%r12, %r9, %r10, %r11;
	setp.ge.u32 	%p1, %r1, %r3;
	setp.ge.u32 	%p2, %r12, %r4;
	or.pred  	%p3, %p1, %p2;
	@%p3 bra 	$L__BB0_2;
	cvta.to.global.u64 	%rd3, %rd1;
	cvta.to.global.u64 	%rd4, %rd2;
	mad.lo.s32 	%r13, %r3, %r12, %r1;
	cvt.u64.u32 	%rd5, %r13;
	mul.wide.u32 	%rd6, %r13, 4;
	add.s64 	%rd7, %rd3, %rd6;
	ld.global.u8 	%rs1, [%rd7+1];
	ld.global.v2.u8 	{%rs2, %rs3}, [%rd7+2];
	cvt.rn.f64.u16 	%fd1, %rs1;
	cvt.rn.f64.u16 	%fd2, %rs2;
	mul.f64 	%fd3, %fd2, 0d3FE020C49BA5E354;
	fma.rn.f64 	%fd4, %fd1, 0d3FD072B020C49BA6, %fd3;
	cvt.rn.f64.u16 	%fd5, %rs3;
	fma.rn.f64 	%fd6, %fd5, 0d3FB916872B020C4A, %fd4;
	add.f64 	%fd7, %fd6, 0d4030000000000000;
	cvt.rn.f32.f64 	%f1, %fd7;
	min.f32 	%f2, %f1, 0f437F0000;
	max.f32 	%f3, %f2, 0f00000000;
	cvt.rzi.u32.f32 	%r14, %f3;
	add.s64 	%rd8, %rd4, %rd5;
	st.global.u8 	[%rd8], %r14;
$L__BB0_2:
	ret;

}
.entry _Z16CudaProcessRGB2YiiP6uchar3Ph(
	.param .u32 _Z16CudaProcessRGB2YiiP6uchar3Ph_param_0,
	.param .u32 _Z16CudaProcessRGB2YiiP6uchar3Ph_param_1,
	.param .u64 .ptr .align 1 _Z16CudaProcessRGB2YiiP6uchar3Ph_param_2,
	.param .u64 .ptr .align 1 _Z16CudaProcessRGB2YiiP6uchar3Ph_param_3
)
{
	.reg .pred 	%p<4>;
	.reg .b16 	%rs<4>;
	.reg .b32 	%r<15>;
	.reg .b32 	%f<4>;
	.reg .b64 	%rd<9>;
	.reg .b64 	%fd<8>;

	ld.param.u32 	%r3, [_Z16CudaProcessRGB2YiiP6uchar3Ph_param_0];
	ld.param.u32 	%r4, [_Z16CudaProcessRGB2YiiP6uchar3Ph_param_1];
	ld.param.u64 	%rd1, [_Z16CudaProcessRGB2YiiP6uchar3Ph_param_2];
	ld.param.u64 	%rd2, [_Z16CudaProcessRGB2YiiP6uchar3Ph_param_3];
	mov.u32 	%r6, %ctaid.x;
	mov.u32 	%r7, %ntid.x;
	mov.u32 	%r8, %tid.x;
	mad.lo.s32 	%r1, %r6, %r7, %r8;
	mov.u32 	%r9, %ctaid.y;
	mov.u32 	%r10, %ntid.y;
	mov.u32 	%r11, %tid.y;
	mad.lo.s32 	%r12, %r9, %r10, %r11;
	setp.ge.u32 	%p1, %r1, %r3;
	setp.ge.u32 	%p2, %r12, %r4;
	or.pred  	%p3, %p1, %p2;
	@%p3 bra 	$L__BB1_2;
	cvta.to.global.u64 	%rd3, %rd1;
	cvta.to.global.u64 	%rd4, %rd2;
	mad.lo.s32 	%r13, %r3, %r12, %r1;
	cvt.u64.u32 	%rd5, %r13;
	mul.wide.u32 	%rd6, %r13, 3;
	add.s64 	%rd7, %rd3, %rd6;
	ld.global.u8 	%rs1, [%rd7];
	ld.global.u8 	%rs2, [%rd7+1];
	ld.global.u8 	%rs3, [%rd7+2];
	cvt.rn.f64.u16 	%fd1, %rs1;
	cvt.rn.f64.u16 	%fd2, %rs2;
	mul.f64 	%fd3, %fd2, 0d3FE020C49BA5E354;
	fma.rn.f64 	%fd4, %fd1, 0d3FD072B020C49BA6, %fd3;
	cvt.rn.f64.u16 	%fd5, %rs3;
	fma.rn.f64 	%fd6, %fd5, 0d3FB916872B020C4A, %fd4;
	add.f64 	%fd7, %fd6, 0d4030000000000000;
	cvt.rn.f32.f64 	%f1, %fd7;
	min.f32 	%f2, %f1, 0f437F0000;
	max.f32 	%f3, %f2, 0f00000000;
	cvt.rzi.u32.f32 	%r14, %f3;
	add.s64 	%rd8, %rd4, %rd5;
	st.global.u8 	[%rd8], %r14;
$L__BB1_2:
	ret;

}
.entry _Z18CudaProcessARGB2UViiP6uchar4Ph(
	.param .u32 _Z18CudaProcessARGB2UViiP6uchar4Ph_param_0,
	.param .u32 _Z18CudaProcessARGB2UViiP6uchar4Ph_param_1,
	.param .u64 .ptr .align 1 _Z18CudaProcessARGB2UViiP6uchar4Ph_param_2,
	.param .u64 .ptr .align 1 _Z18CudaProcessARGB2UViiP6uchar4Ph_param_3
)
{
	.reg .pred 	%p<4>;
	.reg .b16 	%rs<13>;
	.reg .b32 	%r<28>;
	.reg .b32 	%f<31>;
	.reg .b64 	%rd<14>;
	.reg .b64 	%fd<61>;

	ld.param.u32 	%r6, [_Z18CudaProcessARGB2UViiP6uchar4Ph_param_0];
	ld.param.u32 	%r7, [_Z18CudaProcessARGB2UViiP6uchar4Ph_param_1];
	ld.param.u64 	%rd2, [_Z18CudaProcessARGB2UViiP6uchar4Ph_param_3];
	mov.u32 	%r9, %ctaid.x;
	mov.u32 	%r10, %ntid.x;
	mov.u32 	%r11, %tid.x;
	mad.lo.s32 	%r12, %r9, %r10, %r11;
	mov.u32 	%r13, %ctaid.y;
	mov.u32 	%r14, %ntid.y;
	mov.u32 	%r15, %tid.y;
	mad.lo.s32 	%r16, %r13, %r14, %r15;
	shl.b32 	%r1, %r12, 1;
	shl.b32 	%r2, %r16, 1;
	shl.b32 	%r3, %r6, 1;
	shl.b32 	%r18, %r7, 1;
	mul.lo.s32 	%r19, %r16, %r6;
	add.s32 	%r4, %r19, %r12;
	shl.b32 	%r5, %r19, 1;
	add.s32 	%r20, %r3, -1;
	setp.ge.u32 	%p1, %r1, %r20;
	add.s32 	%r21, %r18, -1;
	setp.ge.u32 	%p2, %r2, %r21;
	or.pred  	%p3, %p1, %p2;
	@%p3 bra 	$L__BB2_2;
	ld.param.u64 	%rd13, [_Z18CudaProcessARGB2UViiP6uchar4Ph_param_2];
	cvta.to.global.u64 	%rd3, %rd13;
	cvta.to.global.u64 	%rd4, %rd2;
	shl.b32 	%r22, %r4, 1;
	mad.lo.s32 	%r23, %r2, %r3, %r1;
	mul.wide.u32 	%rd5, %r23, 4;
	add.s64 	%rd6, %rd3, %rd5;
	ld.global.u8 	%rs1, [%rd6+1];
	ld.global.v2.u8 	{%rs2, %rs3}, [%rd6+2];
	ld.global.u8 	%rs4, [%rd6+5];
	ld.global.v2.u8 	{%rs5, %rs6}, [%rd6+6];
	add.s32 	%r24, %r23, %r3;
	mul.wide.u32 	%rd7, %r24, 4;
	add.s64 	%rd8, %rd3, %rd7;
	ld.global.u8 	%rs7, [%rd8+1];
	ld.global.v2.u8 	{%rs8, %rs9}, [%rd8+2];
	ld.global.u8 	%rs10, [%rd8+5];
	ld.global.v2.u8 	{%rs11, %rs12}, [%rd8+6];
	cvt.rn.f64.u16 	%fd1, %rs1;
	mul.f64 	%fd2, %fd1, 0dBFC2F1A9FBE76C8B;
	cvt.rn.f64.u16 	%fd3, %rs2;
	mul.f64 	%fd4, %fd3, 0d3FD29FBE76C8B439;
	sub.f64 	%fd5, %fd2, %fd4;
	cvt.rn.f64.u16 	%fd6, %rs3;
	fma.rn.f64 	%fd7, %fd6, 0d3FDC189374BC6A7F, %fd5;
	add.f64 	%fd8, %fd7, 0d4060000000000000;
	cvt.rn.f32.f64 	%f1, %fd8;
	min.f32 	%f2, %f1, 0f437F0000;
	max.f32 	%f3, %f2, 0f00000000;
	cvt.rn.f64.u16 	%fd9, %rs4;
	mul.f64 	%fd10, %fd9, 0dBFC2F1A9FBE76C8B;
	cvt.rn.f64.u16 	%fd11, %rs5;
	mul.f64 	%fd12, %fd11, 0d3FD29FBE76C8B439;
	sub.f64 	%fd13, %fd10, %fd12;
	cvt.rn.f64.u16 	%fd14, %rs6;
	fma.rn.f64 	%fd15, %fd14, 0d3FDC189374BC6A7F, %fd13;
	add.f64 	%fd16, %fd15, 0d4060000000000000;
	cvt.rn.f32.f64 	%f4, %fd16;
	min.f32 	%f5, %f4, 0f437F0000;
	max.f32 	%f6, %f5, 0f00000000;
	cvt.rn.f64.u16 	%fd17, %rs7;
	mul.f64 	%fd18, %fd17, 0dBFC2F1A9FBE76C8B;
	cvt.rn.f64.u16 	%fd19, %rs8;
	mul.f64 	%fd20, %fd19, 0d3FD29FBE76C8B439;
	sub.f64 	%fd21, %fd18, %fd20;
	cvt.rn.f64.u16 	%fd22, %rs9;
	fma.rn.f64 	%fd23, %fd22, 0d3FDC189374BC6A7F, %fd21;
	add.f64 	%fd24, %fd23, 0d4060000000000000;
	cvt.rn.f32.f64 	%f7, %fd24;
	min.f32 	%f8, %f7, 0f437F0000;
	max.f32 	%f9, %f8, 0f00000000;
	cvt.rn.f64.u16 	%fd25, %rs10;
	mul.f64 	%fd26, %fd25, 0dBFC2F1A9FBE76C8B;
	cvt.rn.f64.u16 	%fd27, %rs11;
	mul.f64 	%fd28, %fd27, 0d3FD29FBE76C8B439;
	sub.f64 	%fd29, %fd26, %fd28;
	cvt.rn.f64.u16 	%fd30, %rs12;
	fma.rn.f64 	%fd31, %fd30, 0d3FDC189374BC6A7F, %fd29;
	add.f64 	%fd32, %fd31, 0d4060000000000000;
	cvt.rn.f32.f64 	%f10, %fd32;
	min.f32 	%f11, %f10, 0f437F0000;
	max.f32 	%f12, %f11, 0f00000000;
	mul.f64 	%fd33, %fd1, 0d3FDC189374BC6A7F;
	mul.f64 	%fd34, %fd3, 0d3FD78D4FDF3B645A;
	sub.f64 	%fd35, %fd33, %fd34;
	mul.f64 	%fd36, %fd6, 0d3FB1F212D77318FC;
	sub.f64 	%fd37, %fd35, %fd36;
	add.f64 	%fd38, %fd37, 0d4060000000000000;
	cvt.rn.f32.f64 	%f13, %fd38;
	min.f32 	%f14, %f13, 0f437F0000;
	max.f32 	%f15, %f14, 0f00000000;
	mul.f64 	%fd39, %fd9, 0d3FDC189374BC6A7F;
	mul.f64 	%fd40, %fd11, 0d3FD78D4FDF3B645A;
	sub.f64 	%fd41, %fd39, %fd40;
	mul.f64 	%fd42, %fd14, 0d3FB1F212D77318FC;
	sub.f64 	%fd43, %fd41, %fd42;
	add.f64 	%fd44, %fd43, 0d4060000000000000;
	cvt.rn.f32.f64 	%f16, %fd44;
	min.f32 	%f17, %f16, 0f437F0000;
	max.f32 	%f18, %f17, 0f00000000;
	mul.f64 	%fd45, %fd17, 0d3FDC189374BC6A7F;
	mul.f64 	%fd46, %fd19, 0d3FD78D4FDF3B645A;
	sub.f64 	%fd47, %fd45, %fd46;
	mul.f64 	%fd48, %fd22, 0d3FB1F212D77318FC;
	sub.f64 	%fd49, %fd47, %fd48;
	add.f64 	%fd50, %fd49, 0d4060000000000000;
	cvt.rn.f32.f64 	%f19, %fd50;
	min.f32 	%f20, %f19, 0f437F0000;
	max.f32 	%f21, %f20, 0f00000000;
	mul.f64 	%fd51, %fd25, 0d3FDC189374BC6A7F;
	mul.f64 	%fd52, %fd27, 0d3FD78D4FDF3B645A;
	sub.f64 	%fd53, %fd51, %fd52;
	mul.f64 	%fd54, %fd30, 0d3FB1F212D77318FC;
	sub.f64 	%fd55, %fd53, %fd54;
	add.f64 	%fd56, %fd55, 0d4060000000000000;
	cvt.rn.f32.f64 	%f22, %fd56;
	min.f32 	%f23, %f22, 0f437F0000;
	max.f32 	%f24, %f23, 0f00000000;
	add.f32 	%f25, %f3, %f6;
	add.f32 	%f26, %f25, %f9;
	add.f32 	%f27, %f26, %f12;
	cvt.f64.f32 	%fd57, %f27;
	mul.f64 	%fd58, %fd57, 0d3FD0000000000000;
	cvt.rzi.u32.f64 	%r25, %fd58;
	cvt.u64.u32 	%rd9, %r22;
	add.s64 	%rd10, %rd4, %rd9;
	st.global.u8 	[%rd10+1], %r25;
	add.f32 	%f28, %f15, %f18;
	add.f32 	%f29, %f28, %f21;
	add.f32 	%f30, %f29, %f24;
	cvt.f64.f32 	%fd59, %f30;
	mul.f64 	%fd60, %fd59, 0d3FD0000000000000;
	cvt.rzi.u32.f64 	%r26, %fd60;
	add.s32 	%r27, %r1, %r5;
	cvt.u64.u32 	%rd11, %r27;
	add.s64 	%rd12, %rd4, %rd11;
	st.global.u8 	[%rd12], %r26;
$L__BB2_2:
	ret;

}
.entry _Z17CudaProcessRGB2UViiP6uchar3Ph(
	.param .u32 _Z17CudaProcessRGB2UViiP6uchar3Ph_param_0,
	.param .u32 _Z17CudaProcessRGB2UViiP6uchar3Ph_param_1,
	.param .u64 .ptr .align 1 _Z17CudaProcessRGB2UViiP6uchar3Ph_param_2,
	.param .u64 .ptr .align 1 _Z17CudaProcessRGB2UViiP6uchar3Ph_param_3
)
{
	.reg .pred 	%p<4>;
	.reg .b16 	%rs<13>;
	.reg .b32 	%r<28>;
	.reg .b32 	%f<31>;
	.reg .b64 	%rd<14>;
	.reg .b64 	%fd<61>;

	ld.param.u32 	%r6, [_Z17CudaProcessRGB2UViiP6uchar3Ph_param_0];
	ld.param.u32 	%r7, [_Z17CudaProcessRGB2UViiP6uchar3Ph_param_1];
	ld.param.u64 	%rd2, [_Z17CudaProcessRGB2UViiP6uchar3Ph_param_3];
	mov.u32 	%r9, %ctaid.x;
	mov.u32 	%r10, %ntid.x;
	mov.u32 	%r11, %tid.x;
	mad.lo.s32 	%r12, %r9, %r10, %r11;
	mov.u32 	%r13, %ctaid.y;
	mov.u32 	%r14, %ntid.y;
	mov.u32 	%r15, %tid.y;
	mad.lo.s32 	%r16, %r13, %r14, %r15;
	shl.b32 	%r1, %r12, 1;
	shl.b32 	%r2, %r16, 1;
	shl.b32 	%r3, %r6, 1;
	shl.b32 	%r18, %r7, 1;
	mul.lo.s32 	%r19, %r16, %r6;
	add.s32 	%r4, %r19, %r12;
	shl.b32 	%r5, %r19, 1;
	add.s32 	%r20, %r3, -1;
	setp.ge.u32 	%p1, %r1, %r20;
	add.s32 	%r21, %r18, -1;
	setp.ge.u32 	%p2, %r2, %r21;
	or.pred  	%p3, %p1, %p2;
	@%p3 bra 	$L__BB3_2;
	ld.param.u64 	%rd13, [_Z17CudaProcessRGB2UViiP6uchar3Ph_param_2];
	cvta.to.global.u64 	%rd3, %rd13;
	cvta.to.global.u64 	%rd4, %rd2;
	shl.b32 	%r22, %r4, 1;
	mad.lo.s32 	%r23, %r2, %r3, %r1;
	mul.wide.u32 	%rd5, %r23, 3;
	add.s64 	%rd6, %rd3, %rd5;
	ld.global.u8 	%rs1, [%rd6];
	ld.global.u8 	%rs2, [%rd6+1];
	ld.global.u8 	%rs3, [%rd6+2];
	ld.global.u8 	%rs4, [%rd6+3];
	ld.global.u8 	%rs5, [%rd6+4];
	ld.global.u8 	%rs6, [%rd6+5];
	add.s32 	%r24, %r23, %r3;
	mul.wide.u32 	%rd7, %r24, 3;
	add.s64 	%rd8, %rd3, %rd7;
	ld.global.u8 	%rs7, [%rd8];
	ld.global.u8 	%rs8, [%rd8+1];
	ld.global.u8 	%rs9, [%rd8+2];
	ld.global.u8 	%rs10, [%rd8+3];
	ld.global.u8 	%rs11, [%rd8+4];
	ld.global.u8 	%rs12, [%rd8+5];
	cvt.rn.f64.u16 	%fd1, %rs1;
	mul.f64 	%fd2, %fd1, 0dBFC2F1A9FBE76C8B;
	cvt.rn.f64.u16 	%fd3, %rs2;
	mul.f64 	%fd4, %fd3, 0d3FD29FBE76C8B439;
	sub.f64 	%fd5, %fd2, %fd4;
	cvt.rn.f64.u16 	%fd6, %rs3;
	fma.rn.f64 	%fd7, %fd6, 0d3FDC189374BC6A7F, %fd5;
	add.f64 	%fd8, %fd7, 0d4060000000000000;
	cvt.rn.f32.f64 	%f1, %fd8;
	min.f32 	%f2, %f1, 0f437F0000;
	max.f32 	%f3, %f2, 0f00000000;
	cvt.rn.f64.u16 	%fd9, %rs4;
	mul.f64 	%fd10, %fd9, 0dBFC2F1A9FBE76C8B;
	cvt.rn.f64.u16 	%fd11, %rs5;
	mul.f64 	%fd12, %fd11, 0d3FD29FBE76C8B439;
	sub.f64 	%fd13, %fd10, %fd12;
	cvt.rn.f64.u16 	%fd14, %rs6;
	fma.rn.f64 	%fd15, %fd14, 0d3FDC189374BC6A7F, %fd13;
	add.f64 	%fd16, %fd15, 0d4060000000000000;
	cvt.rn.f32.f64 	%f4, %fd16;
	min.f32 	%f5, %f4, 0f437F0000;
	max.f32 	%f6, %f5, 0f00000000;
	cvt.rn.f64.u16 	%fd17, %rs7;
	mul.f64 	%fd18, %fd17, 0dBFC2F1A9FBE76C8B;
	cvt.rn.f64.u16 	%fd19, %rs8;
	mul.f64 	%fd20, %fd19, 0d3FD29FBE76C8B439;
	sub.f64 	%fd21, %fd18, %fd20;
	cvt.rn.f64.u16 	%fd22, %rs9;
	fma.rn.f64 	%fd23, %fd22, 0d3FDC189374BC6A7F, %fd21;
	add.f64 	%fd24, %fd23, 0d4060000000000000;
	cvt.rn.f32.f64 	%f7, %fd24;
	min.f32 	%f8, %f7, 0f437F0000;
	max.f32 	%f9, %f8, 0f00000000;
	cvt.rn.f64.u16 	%fd25, %rs10;
	mul.f64 	%fd26, %fd25, 0dBFC2F1A9FBE76C8B;
	cvt.rn.f64.u16 	%fd27, %rs11;
	mul.f64 	%fd28, %fd27, 0d3FD29FBE76C8B439;
	sub.f64 	%fd29, %fd26, %fd28;
	cvt.rn.f64.u16 	%fd30, %rs12;
	fma.rn.f64 	%fd31, %fd30, 0d3FDC189374BC6A7F, %fd29;
	add.f64 	%fd32, %fd31, 0d4060000000000000;
	cvt.rn.f32.f64 	%f10, %fd32;
	min.f32 	%f11, %f10, 0f437F0000;
	max.f32 	%f12, %f11, 0f00000000;
	mul.f64 	%fd33, %fd1, 0d3FDC189374BC6A7F;
	mul.f64 	%fd34, %fd3, 0d3FD78D4FDF3B645A;
	sub.f64 	%fd35, %fd33, %fd34;
	mul.f64 	%fd36, %fd6, 0d3FB1F212D77318FC;
	sub.f64 	%fd37, %fd35, %fd36;
	add.f64 	%fd38, %fd37, 0d4060000000000000;
	cvt.rn.f32.f64 	%f13, %fd38;
	min.f32 	%f14, %f13, 0f437F0000;
	max.f32 	%f15, %f14, 0f00000000;
	mul.f64 	%fd39, %fd9, 0d3FDC189374BC6A7F;
	mul.f64 	%fd40, %fd11, 0d3FD78D4FDF3B645A;
	sub.f64 	%fd41, %fd39, %fd40;
	mul.f64 	%fd42, %fd14, 0d3FB1F212D77318FC;
	sub.f64 	%fd43, %fd41, %fd42;
	add.f64 	%fd44, %fd43, 0d4060000000000000;
	cvt.rn.f32.f64 	%f16, %fd44;
	min.f32 	%f17, %f16, 0f437F0000;
	max.f32 	%f18, %f17, 0f00000000;
	mul.f64 	%fd45, %fd17, 0d3FDC189374BC6A7F;
	mul.f64 	%fd46, %fd19, 0d3FD78D4FDF3B645A;
	sub.f64 	%fd47, %fd45, %fd46;
	mul.f64 	%fd48, %fd22, 0d3FB1F212D77318FC;
	sub.f64 	%fd49, %fd47, %fd48;
	add.f64 	%fd50, %fd49, 0d4060000000000000;
	cvt.rn.f32.f64 	%f19, %fd50;
	min.f32 	%f20, %f19, 0f437F0000;
	max.f32 	%f21, %f20, 0f00000000;
	mul.f64 	%fd51, %fd25, 0d3FDC189374BC6A7F;
	mul.f64 	%fd52, %fd27, 0d3FD78D4FDF3B645A;
	sub.f64 	%fd53, %fd51, %fd52;
	mul.f64 	%fd54, %fd30, 0d3FB1F212D77318FC;
	sub.f64 	%fd55, %fd53, %fd54;
	add.f64 	%fd56, %fd55, 0d4060000000000000;
	cvt.rn.f32.f64 	%f22, %fd56;
	min.f32 	%f23, %f22, 0f437F0000;
	max.f32 	%f24, %f23, 0f00000000;
	add.f32 	%f25, %f3, %f6;
	add.f32 	%f26, %f25, %f9;
	add.f32 	%f27, %f26, %f12;
	cvt.f64.f32 	%fd57, %f27;
	mul.f64 	%fd58, %fd57, 0d3FD0000000000000;
	cvt.rzi.u32.f64 	%r25, %fd58;
	cvt.u64.u32 	%rd9, %r22;
	add.s64 	%rd10, %rd4, %rd9;
	st.global.u8 	[%rd10+1], %r25;
	add.f32 	%f28, %f15, %f18;
	add.f32 	%f29, %f28, %f21;
	add.f32 	%f30, %f29, %f24;
	cvt.f64.f32 	%fd59, %f30;
	mul.f64 	%fd60, %fd59, 0d3FD0000000000000;
	cvt.rzi.u32.f64 	%r26, %fd60;
	add.s32 	%r27, %r1, %r5;
	cvt.u64.u32 	%rd11, %r27;
	add.s64 	%rd12, %rd4, %rd11;
	st.global.u8 	[%rd12], %r26;
$L__BB3_2:
	ret;

}
.entry _Z20CudaProcessNV122ARGBiiPhP6uchar4(
	.param .u32 _Z20CudaProcessNV122ARGBiiPhP6uchar4_param_0,
	.param .u32 _Z20CudaProcessNV122ARGBiiPhP6uchar4_param_1,
	.param .u64 .ptr .align 1 _Z20CudaProcessNV122ARGBiiPhP6uchar4_param_2,
	.param .u64 .ptr .align 1 _Z20CudaProcessNV122ARGBiiPhP6uchar4_param_3
)
{
	.reg .pred 	%p<9>;
	.reg .b16 	%rs<2>;
	.reg .b32 	%r<43>;
	.reg .b32 	%f<10>;
	.reg .b64 	%rd<27>;
	.reg .b64 	%fd<16>;

	ld.param.u32 	%r7, [_Z20CudaProcessNV122ARGBiiPhP6uchar4_param_0];
	ld.param.u32 	%r9, [_Z20CudaProcessNV122ARGBiiPhP6uchar4_param_1];
	ld.param.u64 	%rd3, [_Z20CudaProcessNV122ARGBiiPhP6uchar4_param_2];
	ld.param.u64 	%rd4, [_Z20CudaProcessNV122ARGBiiPhP6uchar4_param_3];
	cvta.to.global.u64 	%rd1, %rd4;
	cvta.to.global.u64 	%rd2, %rd3;
	mov.u32 	%r10, %ctaid.x;
	mov.u32 	%r11, %ntid.x;
	mov.u32 	%r12, %tid.x;
	mad.lo.s32 	%r1, %r10, %r11, %r12;
	mov.u32 	%r13, %ctaid.y;
	mov.u32 	%r14, %ntid.y;
	mov.u32 	%r15, %tid.y;
	mad.lo.s32 	%r16, %r13, %r14, %r15;
	setp.ge.u32 	%p1, %r1, %r7;
	setp.ge.u32 	%p2, %r16, %r9;
	or.pred  	%p3, %p1, %p2;
	@%p3 bra 	$L__BB4_10;
	shr.u32 	%r18, %r16, 1;
	mul.lo.s32 	%r19, %r18, %r7;
	and.b32  	%r20, %r19, -2;
	add.s32 	%r21, %r20, %r1;
	and.b32  	%r3, %r21, -2;
	or.b32  	%r4, %r3, 1;
	mul.lo.s32 	%r5, %r9, %r7;
	mad.lo.s32 	%r6, %r16, %r7, %r1;
	mov.u32 	%r17, %tid.z;
	setp.gt.s32 	%p4, %r17, 1;
	@%p4 bra 	$L__BB4_5;
	setp.eq.s32 	%p7, %r17, 0;
	@%p7 bra 	$L__BB4_8;
	setp.eq.s32 	%p8, %r17, 1;
	@%p8 bra 	$L__BB4_4;
	bra.uni 	$L__BB4_10;
$L__BB4_4:
	cvt.u64.u32 	%rd19, %r6;
	add.s64 	%rd20, %rd2, %rd19;
	ld.global.u8 	%r37, [%rd20];
	add.s32 	%r38, %r37, -16;
	cvt.rn.f64.s32 	%fd12, %r38;
	fma.rn.f64 	%fd13, %fd12, 0d3FF29FBE76C8B439, 0d0000000000000000;
	add.s32 	%r39, %r3, %r5;
	cvt.u64.u32 	%rd21, %r39;
	add.s64 	%rd22, %rd2, %rd21;
	ld.global.u8 	%r40, [%rd22];
	add.s32 	%r41, %r40, -128;
	cvt.rn.f64.s32 	%fd14, %r41;
	fma.rn.f64 	%fd15, %fd14, 0d3FF989374BC6A7F0, %fd13;
	cvt.rn.f32.f64 	%f7, %fd15;
	min.f32 	%f8, %f7, 0f437F0000;
	max.f32 	%f9, %f8, 0f00000000;
	cvt.rzi.u32.f32 	%r42, %f9;
	mul.wide.u32 	%rd23, %r6, 4;
	add.s64 	%rd24, %rd1, %rd23;
	st.global.u8 	[%rd24+1], %r42;
	bra.uni 	$L__BB4_10;
$L__BB4_5:
	setp.eq.s32 	%p5, %r17, 2;
	@%p5 bra 	$L__BB4_9;
	setp.eq.s32 	%p6, %r17, 3;
	@%p6 bra 	$L__BB4_7;
	bra.uni 	$L__BB4_10;
$L__BB4_7:
	cvt.u64.u32 	%rd5, %r6;
	add.s64 	%rd6, %rd2, %rd5;
	ld.global.u8 	%r22, [%rd6];
	add.s32 	%r23, %r22, -16;
	cvt.rn.f64.s32 	%fd1, %r23;
	add.s32 	%r24, %r4, %r5;
	cvt.u64.u32 	%rd7, %r24;
	add.s64 	%rd8, %rd2, %rd7;
	ld.global.u8 	%r25, [%rd8];
	add.s32 	%r26, %r25, -128;
	cvt.rn.f64.s32 	%fd2, %r26;
	mul.f64 	%fd3, %fd2, 0d400022D0E5604189;
	fma.rn.f64 	%fd4, %fd1, 0d3FF29FBE76C8B439, %fd3;
	add.f64 	%fd5, %fd4, 0d0000000000000000;
	cvt.rn.f32.f64 	%f1, %fd5;
	min.f32 	%f2, %f1, 0f437F0000;
	max.f32 	%f3, %f2, 0f00000000;
	cvt.rzi.u32.f32 	%r27, %f3;
	mul.wide.u32 	%rd9, %r6, 4;
	add.s64 	%rd10, %rd1, %rd9;
	st.global.u8 	[%rd10+3], %r27;
	bra.uni 	$L__BB4_10;
$L__BB4_8:
	mul.wide.u32 	%rd25, %r6, 4;
	add.s64 	%rd26, %rd1, %rd25;
	mov.b16 	%rs1, 0;
	st.global.u8 	[%rd26], %rs1;
	bra.uni 	$L__BB4_10;
$L__BB4_9:
	cvt.u64.u32 	%rd11, %r6;
	add.s64 	%rd12, %rd2, %rd11;
	ld.global.u8 	%r28, [%rd12];
	add.s32 	%r29, %r28, -16;
	cvt.rn.f64.s32 	%fd6, %r29;
	add.s32 	%r30, %r4, %r5;
	cvt.u64.u32 	%rd13, %r30;
	add.s64 	%rd14, %rd2, %rd13;
	ld.global.u8 	%r31, [%rd14];
	add.s32 	%r32, %r31, -128;
	cvt.rn.f64.s32 	%fd7, %r32;
	mul.f64 	%fd8, %fd7, 0dBFD916872B020C4A;
	fma.rn.f64 	%fd9, %fd6, 0d3FF29FBE76C8B439, %fd8;
	add.s32 	%r33, %r3, %r5;
	cvt.u64.u32 	%rd15, %r33;
	add.s64 	%rd16, %rd2, %rd15;
	ld.global.u8 	%r34, [%rd16];
	add.s32 	%r35, %r34, -128;
	cvt.rn.f64.s32 	%fd10, %r35;
	fma.rn.f64 	%fd11, %fd10, 0dBFEA04189374BC6A, %fd9;
	cvt.rn.f32.f64 	%f4, %fd11;
	min.f32 	%f5, %f4, 0f437F0000;
	max.f32 	%f6, %f5, 0f00000000;
	cvt.rzi.u32.f32 	%r36, %f6;
	mul.wide.u32 	%rd17, %r6, 4;
	add.s64 	%rd18, %rd1, %rd17;
	st.global.u8 	[%rd18+2], %r36;
$L__BB4_10:
	ret;

}
.entry _Z19CudaProcessNV122RGBiiPhP6uchar3(
	.param .u32 _Z19CudaProcessNV122RGBiiPhP6uchar3_param_0,
	.param .u32 _Z19CudaProcessNV122RGBiiPhP6uchar3_param_1,
	.param .u64 .ptr .align 1 _Z19CudaProcessNV122RGBiiPhP6uchar3_param_2,
	.param .u64 .ptr .align 1 _Z19CudaProcessNV122RGBiiPhP6uchar3_param_3
)
{
	.reg .pred 	%p<7>;
	.reg .b32 	%r<43>;
	.reg .b32 	%f<10>;
	.reg .b64 	%rd<25>;
	.reg .b64 	%fd<16>;

	ld.param.u32 	%r7, [_Z19CudaProcessNV122RGBiiPhP6uchar3_param_0];
	ld.param.u32 	%r9, [_Z19CudaProcessNV122RGBiiPhP6uchar3_param_1];
	ld.param.u64 	%rd3, [_Z19CudaProcessNV122RGBiiPhP6uchar3_param_2];
	ld.param.u64 	%rd4, [_Z19CudaProcessNV122RGBiiPhP6uchar3_param_3];
	cvta.to.global.u64 	%rd1, %rd4;
	cvta.to.global.u64 	%rd2, %rd3;
	mov.u32 	%r10, %ctaid.x;
	mov.u32 	%r11, %ntid.x;
	mov.u32 	%r12, %tid.x;
	mad.lo.s32 	%r1, %r10, %r11, %r12;
	mov.u32 	%r13, %ctaid.y;
	mov.u32 	%r14, %ntid.y;
	mov.u32 	%r15, %tid.y;
	mad.lo.s32 	%r16, %r13, %r14, %r15;
	setp.ge.u32 	%p1, %r1, %r7;
	setp.ge.u32 	%p2, %r16, %r9;
	or.pred  	%p3, %p1, %p2;
	@%p3 bra 	$L__BB5_7;
	shr.u32 	%r18, %r16, 1;
	mul.lo.s32 	%r19, %r18, %r7;
	and.b32  	%r20, %r19, -2;
	add.s32 	%r21, %r20, %r1;
	and.b32  	%r3, %r21, -2;
	or.b32  	%r4, %r3, 1;
	mul.lo.s32 	%r5, %r9, %r7;
	mad.lo.s32 	%r6, %r16, %r7, %r1;
	mov.u32 	%r17, %tid.z;
	setp.eq.s32 	%p4, %r17, 3;
	@%p4 bra 	$L__BB5_6;
	setp.eq.s32 	%p5, %r17, 2;
	@%p5 bra 	$L__BB5_5;
	setp.ne.s32 	%p6, %r17, 1;
	@%p6 bra 	$L__BB5_7;
	cvt.u64.u32 	%rd19, %r6;
	add.s64 	%rd20, %rd2, %rd19;
	ld.global.u8 	%r37, [%rd20];
	add.s32 	%r38, %r37, -16;
	cvt.rn.f64.s32 	%fd12, %r38;
	fma.rn.f64 	%fd13, %fd12, 0d3FF29FBE76C8B439, 0d0000000000000000;
	add.s32 	%r39, %r3, %r5;
	cvt.u64.u32 	%rd21, %r39;
	add.s64 	%rd22, %rd2, %rd21;
	ld.global.u8 	%r40, [%rd22];
	add.s32 	%r41, %r40, -128;
	cvt.rn.f64.s32 	%fd14, %r41;
	fma.rn.f64 	%fd15, %fd14, 0d3FF989374BC6A7F0, %fd13;
	cvt.rn.f32.f64 	%f7, %fd15;
	min.f32 	%f8, %f7, 0f437F0000;
	max.f32 	%f9, %f8, 0f00000000;
	cvt.rzi.u32.f32 	%r42, %f9;
	mul.wide.u32 	%rd23, %r6, 3;
	add.s64 	%rd24, %rd1, %rd23;
	st.global.u8 	[%rd24], %r42;
	bra.uni 	$L__BB5_7;
$L__BB5_5:
	cvt.u64.u32 	%rd11, %r6;
	add.s64 	%rd12, %rd2, %rd11;
	ld.global.u8 	%r28, [%rd12];
	add.s32 	%r29, %r28, -16;
	cvt.rn.f64.s32 	%fd6, %r29;
	add.s32 	%r30, %r4, %r5;
	cvt.u64.u32 	%rd13, %r30;
	add.s64 	%rd14, %rd2, %rd13;
	ld.global.u8 	%r31, [%rd14];
	add.s32 	%r32, %r31, -128;
	cvt.rn.f64.s32 	%fd7, %r32;
	mul.f64 	%fd8, %fd7, 0dBFD916872B020C4A;
	fma.rn.f64 	%fd9, %fd6, 0d3FF29FBE76C8B439, %fd8;
	add.s32 	%r33, %r3, %r5;
	cvt.u64.u32 	%rd15, %r33;
	add.s64 	%rd16, %rd2, %rd15;
	ld.global.u8 	%r34, [%rd16];
	add.s32 	%r35, %r34, -128;
	cvt.rn.f64.s32 	%fd10, %r35;
	fma.rn.f64 	%fd11, %fd10, 0dBFEA04189374BC6A, %fd9;
	cvt.rn.f32.f64 	%f4, %fd11;
	min.f32 	%f5, %f4, 0f437F0000;
	max.f32 	%f6, %f5, 0f00000000;
	cvt.rzi.u32.f32 	%r36, %f6;
	mul.wide.u32 	%rd17, %r6, 3;
	add.s64 	%rd18, %rd1, %rd17;
	st.global.u8 	[%rd18+1], %r36;
	bra.uni 	$L__BB5_7;
$L__BB5_6:
	cvt.u64.u32 	%rd5, %r6;
	add.s64 	%rd6, %rd2, %rd5;
	ld.global.u8 	%r22, [%rd6];
	add.s32 	%r23, %r22, -16;
	cvt.rn.f64.s32 	%fd1, %r23;
	add.s32 	%r24, %r4, %r5;
	cvt.u64.u32 	%rd7, %r24;
	add.s64 	%rd8, %rd2, %rd7;
	ld.global.u8 	%r25, [%rd8];
	add.s32 	%r26, %r25, -128;
	cvt.rn.f64.s32 	%fd2, %r26;
	mul.f64 	%fd3, %fd2, 0d400022D0E5604189;
	fma.rn.f64 	%fd4, %fd1, 0d3FF29FBE76C8B439, %fd3;
	add.f64 	%fd5, %fd4, 0d0000000000000000;
	cvt.rn.f32.f64 	%f1, %fd5;
	min.f32 	%f2, %f1, 0f437F0000;
	max.f32 	%f3, %f2, 0f00000000;
	cvt.rzi.u32.f32 	%r27, %f3;
	mul.wide.u32 	%rd9, %r6, 3;
	add.s64 	%rd10, %rd1, %rd9;
	st.global.u8 	[%rd10+2], %r27;
$L__BB5_7:
	ret;

}
.entry _Z26CudaProcessAVFrameNV122RGBiiPhS_P6uchar3(
	.param .u32 _Z26CudaProcessAVFrameNV122RGBiiPhS_P6uchar3_param_0,
	.param .u32 _Z26CudaProcessAVFrameNV122RGBiiPhS_P6uchar3_param_1,
	.param .u64 .ptr .align 1 _Z26CudaProcessAVFrameNV122RGBiiPhS_P6uchar3_param_2,
	.param .u64 .ptr .align 1 _Z26CudaProcessAVFrameNV122RGBiiPhS_P6uchar3_param_3,
	.param .u64 .ptr .align 1 _Z26CudaProcessAVFrameNV122RGBiiPhS_P6uchar3_param_4
)
{
	.reg .pred 	%p<7>;
	.reg .b32 	%r<37>;
	.reg .b32 	%f<10>;
	.reg .b64 	%rd<25>;
	.reg .b64 	%fd<16>;

	ld.param.u32 	%r5, [_Z26CudaProcessAVFrameNV122RGBiiPhS_P6uchar3_param_0];
	ld.param.u32 	%r6, [_Z26CudaProcessAVFrameNV122RGBiiPhS_P6uchar3_param_1];
	ld.param.u64 	%rd4, [_Z26CudaProcessAVFrameNV122RGBiiPhS_P6uchar3_param_2];
	ld.param.u64 	%rd5, [_Z26CudaProcessAVFrameNV122RGBiiPhS_P6uchar3_param_3];
	ld.param.u64 	%rd6, [_Z26CudaProcessAVFrameNV122RGBiiPhS_P6uchar3_param_4];
	cvta.to.global.u64 	%rd1, %rd6;
	cvta.to.global.u64 	%rd2, %rd5;
	cvta.to.global.u64 	%rd3, %rd4;
	mov.u32 	%r8, %ctaid.x;
	mov.u32 	%r9, %ntid.x;
	mov.u32 	%r10, %tid.x;
	mad.lo.s32 	%r1, %r8, %r9, %r10;
	mov.u32 	%r11, %ctaid.y;
	mov.u32 	%r12, %ntid.y;
	mov.u32 	%r13, %tid.y;
	mad.lo.s32 	%r14, %r11, %r12, %r13;
	setp.ge.u32 	%p1, %r1, %r5;
	setp.ge.u32 	%p2, %r14, %r6;
	or.pred  	%p3, %p1, %p2;
	@%p3 bra 	$L__BB6_7;
	shr.u32 	%r16, %r14, 1;
	mul.lo.s32 	%r17, %r16, %r5;
	and.b32  	%r18, %r17, -2;
	add.s32 	%r19, %r18, %r1;
	and.b32  	%r3, %r19, -2;
	mad.lo.s32 	%r4, %r14, %r5, %r1;
	mov.u32 	%r15, %tid.z;
	setp.eq.s32 	%p4, %r15, 3;
	@%p4 bra 	$L__BB6_6;
	setp.eq.s32 	%p5, %r15, 2;
	@%p5 bra 	$L__BB6_5;
	setp.ne.s32 	%p6, %r15, 1;
	@%p6 bra 	$L__BB6_7;
	cvt.u64.u32 	%rd19, %r4;
	add.s64 	%rd20, %rd3, %rd19;
	ld.global.u8 	%r32, [%rd20];
	add.s32 	%r33, %r32, -16;
	cvt.rn.f64.s32 	%fd12, %r33;
	fma.rn.f64 	%fd13, %fd12, 0d3FF29FBE76C8B439, 0d0000000000000000;
	cvt.u64.u32 	%rd21, %r3;
	add.s64 	%rd22, %rd2, %rd21;
	ld.global.u8 	%r34, [%rd22];
	add.s32 	%r35, %r34, -128;
	cvt.rn.f64.s32 	%fd14, %r35;
	fma.rn.f64 	%fd15, %fd14, 0d3FF989374BC6A7F0, %fd13;
	cvt.rn.f32.f64 	%f7, %fd15;
	min.f32 	%f8, %f7, 0f437F0000;
	max.f32 	%f9, %f8, 0f00000000;
	cvt.rzi.u32.f32 	%r36, %f9;
	mul.wide.u32 	%rd23, %r4, 3;
	add.s64 	%rd24, %rd1, %rd23;
	st.global.u8 	[%rd24], %r36;
	bra.uni 	$L__BB6_7;
$L__BB6_5:
	cvt.u64.u32 	%rd13, %r4;
	add.s64 	%rd14, %rd3, %rd13;
	ld.global.u8 	%r25, [%rd14];
	add.s32 	%r26, %r25, -16;
	cvt.rn.f64.s32 	%fd6, %r26;
	cvt.u64.u32 	%rd15, %r3;
	add.s64 	%rd16, %rd2, %rd15;
	ld.global.u8 	%r27, [%rd16+1];
	add.s32 	%r28, %r27, -128;
	cvt.rn.f64.s32 	%fd7, %r28;
	mul.f64 	%fd8, %fd7, 0dBFD916872B020C4A;
	fma.rn.f64 	%fd9, %fd6, 0d3FF29FBE76C8B439, %fd8;
	ld.global.u8 	%r29, [%rd16];
	add.s32 	%r30, %r29, -128;
	cvt.rn.f64.s32 	%fd10, %r30;
	fma.rn.f64 	%fd11, %fd10, 0dBFEA04189374BC6A, %fd9;
	cvt.rn.f32.f64 	%f4, %fd11;
	min.f32 	%f5, %f4, 0f437F0000;
	max.f32 	%f6, %f5, 0f00000000;
	cvt.rzi.u32.f32 	%r31, %f6;
	mul.wide.u32 	%rd17, %r4, 3;
	add.s64 	%rd18, %rd1, %rd17;
	st.global.u8 	[%rd18+1], %r31;
	bra.uni 	$L__BB6_7;
$L__BB6_6:
	cvt.u64.u32 	%rd7, %r4;
	add.s64 	%rd8, %rd3, %rd7;
	ld.global.u8 	%r20, [%rd8];
	add.s32 	%r21, %r20, -16;
	cvt.rn.f64.s32 	%fd1, %r21;
	cvt.u64.u32 	%rd9, %r3;
	add.s64 	%rd10, %rd2, %rd9;
	ld.global.u8 	%r22, [%rd10+1];
	add.s32 	%r23, %r22, -128;
	cvt.rn.f64.s32 	%fd2, %r23;
	mul.f64 	%fd3, %fd2, 0d400022D0E5604189;
	fma.rn.f64 	%fd4, %fd1, 0d3FF29FBE76C8B439, %fd3;
	add.f64 	%fd5, %fd4, 0d0000000000000000;
	cvt.rn.f32.f64 	%f1, %fd5;
	min.f32 	%f2, %f1, 0f437F0000;
	max.f32 	%f3, %f2, 0f00000000;
	cvt.rzi.u32.f32 	%r24, %f3;
	mul.wide.u32 	%rd11, %r4, 3;
	add.s64 	%rd12, %rd1, %rd11;
	st.global.u8 	[%rd12+2], %r24;
$L__BB6_7:
	ret;

}


// ===== COMPILED SASS (sm_100) =====

	.target	sm_100

	.elftype	@"ET_EXEC"


//--------------------- .note.nv.tkinfo           --------------------------
	.section	.note.nv.tkinfo,"",@"SHT_NOTE"
	.sectionflags	@"SHF_NOTE_NV_TKINFO"
	.tkinfo
        /*0018*/ 	.word	0x00000002
        /*0030*/ 	.string	""
        /*0030*/ 	.string	"ptxas"
        /*0030*/ 	.string	"Cuda compilation tools, release 13.0, V13.0.88"
        /*0030*/ 	.string	"Build cuda_13.0.r13.0/compiler.36424714_0"
        /*0030*/ 	.string	"-arch sm_100 -m 64 "



//--------------------- .note.nv.cuinfo           --------------------------
	.section	.note.nv.cuinfo,"",@"SHT_NOTE"
	.sectionflags	@"SHF_NOTE_NV_CUINFO"
        /*0018*/ 	.short	0x0002
        /*001a*/ 	.short	0x0064
        /*001c*/ 	.short	0x0082
	.zero		2


//--------------------- .nv.info                  --------------------------
	.section	.nv.info,"",@"SHT_CUDA_INFO"
	.align	4


	//----- nvinfo : EIATTR_REGCOUNT
	.align		4
        /*0000*/ 	.byte	0x04, 0x2f
        /*0002*/ 	.short	(.L_1 - .L_0)
	.align		4
.L_0:
        /*0004*/ 	.word	index@(_Z17CudaProcessARGB2YiiP6uchar4Ph)
        /*0008*/ 	.word	0x0000000e


	//----- nvinfo : EIATTR_FRAME_SIZE
	.align		4
.L_1:
        /*000c*/ 	.byte	0x04, 0x11
        /*000e*/ 	.short	(.L_3 - .L_2)
	.align		4
.L_2:
        /*0010*/ 	.word	index@(_Z17CudaProcessARGB2YiiP6uchar4Ph)
        /*0014*/ 	.word	0x00000000


	//----- nvinfo : EIATTR_REGCOUNT
	.align		4
.L_3:
        /*0018*/ 	.byte	0x04, 0x2f
        /*001a*/ 	.short	(.L_5 - .L_4)
	.align		4
.L_4:
        /*001c*/ 	.word	index@(_Z16CudaProcessRGB2YiiP6uchar3Ph)
        /*0020*/ 	.word	0x0000000e


	//----- nvinfo : EIATTR_FRAME_SIZE
	.align		4
.L_5:
        /*0024*/ 	.byte	0x04, 0x11
        /*0026*/ 	.short	(.L_7 - .L_6)
	.align		4
.L_6:
        /*0028*/ 	.word	index@(_Z16CudaProcessRGB2YiiP6uchar3Ph)
        /*002c*/ 	.word	0x00000000


	//----- nvinfo : EIATTR_REGCOUNT
	.align		4
.L_7:
        /*0030*/ 	.byte	0x04, 0x2f
        /*0032*/ 	.short	(.L_9 - .L_8)
	.align		4
.L_8:
        /*0034*/ 	.word	index@(_Z18CudaProcessARGB2UViiP6uchar4Ph)
        /*0038*/ 	.word	0x00000020


	//----- nvinfo : EIATTR_FRAME_SIZE
	.align		4
.L_9:
        /*003c*/ 	.byte	0x04, 0x11
        /*003e*/ 	.short	(.L_11 - .L_10)
	.align		4
.L_10:
        /*0040*/ 	.word	index@(_Z18CudaProcessARGB2UViiP6uchar4Ph)
        /*0044*/ 	.word	0x00000000


	//----- nvinfo : EIATTR_REGCOUNT
	.align		4
.L_11:
        /*0048*/ 	.byte	0x04, 0x2f
        /*004a*/ 	.short	(.L_13 - .L_12)
	.align		4
.L_12:
        /*004c*/ 	.word	index@(_Z17CudaProcessRGB2UViiP6uchar3Ph)
        /*0050*/ 	.word	0x00000020


	//----- nvinfo : EIATTR_FRAME_SIZE
	.align		4
.L_13:
        /*0054*/ 	.byte	0x04, 0x11
        /*0056*/ 	.short	(.L_15 - .L_14)
	.align		4
.L_14:
        /*0058*/ 	.word	index@(_Z17CudaProcessRGB2UViiP6uchar3Ph)
        /*005c*/ 	.word	0x00000000


	//----- nvinfo : EIATTR_REGCOUNT
	.align		4
.L_15:
        /*0060*/ 	.byte	0x04, 0x2f
        /*0062*/ 	.short	(.L_17 - .L_16)
	.align		4
.L_16:
        /*0064*/ 	.word	index@(_Z20CudaProcessNV122ARGBiiPhP6uchar4)
        /*0068*/ 	.word	0x00000010


	//----- nvinfo : EIATTR_FRAME_SIZE
	.align		4
.L_17:
        /*006c*/ 	.byte	0x04, 0x11
        /*006e*/ 	.short	(.L_19 - .L_18)
	.align		4
.L_18:
        /*0070*/ 	.word	index@(_Z20CudaProcessNV122ARGBiiPhP6uchar4)
        /*0074*/ 	.word	0x00000000


	//----- nvinfo : EIATTR_REGCOUNT
	.align		4
.L_19:
        /*0078*/ 	.byte	0x04, 0x2f
        /*007a*/ 	.short	(.L_21 - .L_20)
	.align		4
.L_20:
        /*007c*/ 	.word	index@(_Z19CudaProcessNV122RGBiiPhP6uchar3)
        /*0080*/ 	.word	0x00000010


	//----- nvinfo : EIATTR_FRAME_SIZE
	.align		4
.L_21:
        /*0084*/ 	.byte	0x04, 0x11
        /*0086*/ 	.short	(.L_23 - .L_22)
	.align		4
.L_22:
        /*0088*/ 	.word	index@(_Z19CudaProcessNV122RGBiiPhP6uchar3)
        /*008c*/ 	.word	0x00000000


	//----- nvinfo : EIATTR_REGCOUNT
	.align		4
.L_23:
        /*0090*/ 	.byte	0x04, 0x2f
        /*0092*/ 	.short	(.L_25 - .L_24)
	.align		4
.L_24:
        /*0094*/ 	.word	index@(_Z26CudaProcessAVFrameNV122RGBiiPhS_P6uchar3)
        /*0098*/ 	.word	0x00000010


	//----- nvinfo : EIATTR_FRAME_SIZE
	.align		4
.L_25:
        /*009c*/ 	.byte	0x04, 0x11
        /*009e*/ 	.short	(.L_27 - .L_26)
	.align		4
.L_26:
        /*00a0*/ 	.word	index@(_Z26CudaProcessAVFrameNV122RGBiiPhS_P6uchar3)
        /*00a4*/ 	.word	0x00000000


	//----- nvinfo : EIATTR_MIN_STACK_SIZE
	.align		4
.L_27:
        /*00a8*/ 	.byte	0x04, 0x12
        /*00aa*/ 	.short	(.L_29 - .L_28)
	.align		4
.L_28:
        /*00ac*/ 	.word	index@(_Z26CudaProcessAVFrameNV122RGBiiPhS_P6uchar3)
        /*00b0*/ 	.word	0x00000000


	//----- nvinfo : EIATTR_MIN_STACK_SIZE
	.align		4
.L_29:
        /*00b4*/ 	.byte	0x04, 0x12
        /*00b6*/ 	.short	(.L_31 - .L_30)
	.align		4
.L_30:
        /*00b8*/ 	.word	index@(_Z19CudaProcessNV122RGBiiPhP6uchar3)
        /*00bc*/ 	.word	0x00000000


	//----- nvinfo : EIATTR_MIN_STACK_SIZE
	.align		4
.L_31:
        /*00c0*/ 	.byte	0x04, 0x12
        /*00c2*/ 	.short	(.L_33 - .L_32)
	.align		4
.L_32:
        /*00c4*/ 	.word	index@(_Z20CudaProcessNV122ARGBiiPhP6uchar4)
        /*00c8*/ 	.word	0x00000000


	//----- nvinfo : EIATTR_MIN_STACK_SIZE
	.align		4
.L_33:
        /*00cc*/ 	.byte	0x04, 0x12
        /*00ce*/ 	.short	(.L_35 - .L_34)
	.align		4
.L_34:
        /*00d0*/ 	.word	index@(_Z17CudaProcessRGB2UViiP6uchar3Ph)
        /*00d4*/ 	.word	0x00000000


	//----- nvinfo : EIATTR_MIN_STACK_SIZE
	.align		4
.L_35:
        /*00d8*/ 	.byte	0x04, 0x12
        /*00da*/ 	.short	(.L_37 - .L_36)
	.align		4
.L_36:
        /*00dc*/ 	.word	index@(_Z18CudaProcessARGB2UViiP6uchar4Ph)
        /*00e0*/ 	.word	0x00000000


	//----- nvinfo : EIATTR_MIN_STACK_SIZE
	.align		4
.L_37:
        /*00e4*/ 	.byte	0x04, 0x12
        /*00e6*/ 	.short	(.L_39 - .L_38)
	.align		4
.L_38:
        /*00e8*/ 	.word	index@(_Z16CudaProcessRGB2YiiP6uchar3Ph)
        /*00ec*/ 	.word	0x00000000


	//----- nvinfo : EIATTR_MIN_STACK_SIZE
	.align		4
.L_39:
        /*00f0*/ 	.byte	0x04, 0x12
        /*00f2*/ 	.short	(.L_41 - .L_40)
	.align		4
.L_40:
        /*00f4*/ 	.word	index@(_Z17CudaProcessARGB2YiiP6uchar4Ph)
        /*00f8*/ 	.word	0x00000000
.L_41:


//--------------------- .nv.compat                --------------------------
	.section	.nv.compat,"",@"SHT_CUDA_COMPAT_INFO"
	.align	4
        /*0000*/ 	.byte	0x02, 0x09, 0x00, 0x00, 0x02, 0x02, 0x01, 0x00, 0x02, 0x05, 0x05, 0x00, 0x03, 0x07, 0x01, 0x01
        /*0010*/ 	.byte	0x02, 0x03, 0x00, 0x00, 0x02, 0x06, 0x01, 0x00, 0x04, 0x0b, 0x08, 0x00, 0x01, 0x00, 0x00, 0x00
        /*0020*/ 	.byte	0x00, 0x00, 0x00, 0x00


//--------------------- .nv.info._Z26CudaProcessAVFrameNV122RGBiiPhS_P6uchar3 --------------------------
	.section	.nv.info._Z26CudaProcessAVFrameNV122RGBiiPhS_P6uchar3,"",@"SHT_CUDA_INFO"
	.sectionflags	@""
	.align	4


	//----- nvinfo : EIATTR_CUDA_API_VERSION
	.align		4
        /*0000*/ 	.byte	0x04, 0x37
        /*0002*/ 	.short	(.L_43 - .L_42)
.L_42:
        /*0004*/ 	.word	0x00000082


	//----- nvinfo : EIATTR_KPARAM_INFO
	.align		4
.L_43:
        /*0008*/ 	.byte	0x04, 0x17
        /*000a*/ 	.short	(.L_45 - .L_44)
.L_44:
        /*000c*/ 	.word	0x00000000
        /*0010*/ 	.short	0x0004
        /*0012*/ 	.short	0x0018
        /*0014*/ 	.byte	0x00, 0xf5, 0x21, 0x00


	//----- nvinfo : EIATTR_KPARAM_INFO
	.align		4
.L_45:
        /*0018*/ 	.byte	0x04, 0x17
        /*001a*/ 	.short	(.L_47 - .L_46)
.L_46:
        /*001c*/ 	.word	0x00000000
        /*0020*/ 	.short	0x0003
        /*0022*/ 	.short	0x0010
        /*0024*/ 	.byte	0x00, 0xf5, 0x21, 0x00


	//----- nvinfo : EIATTR_KPARAM_INFO
	.align		4
.L_47:
        /*0028*/ 	.byte	0x04, 0x17
        /*002a*/ 	.short	(.L_49 - .L_48)
.L_48:
        /*002c*/ 	.word	0x00000000
        /*0030*/ 	.short	0x0002
        /*0032*/ 	.short	0x0008
        /*0034*/ 	.byte	0x00, 0xf5, 0x21, 0x00


	//----- nvinfo : EIATTR_KPARAM_INFO
	.align		4
.L_49:
        /*0038*/ 	.byte	0x04, 0x17
        /*003a*/ 	.short	(.L_51 - .L_50)
.L_50:
        /*003c*/ 	.word	0x00000000
        /*0040*/ 	.short	0x0001
        /*0042*/ 	.short	0x0004
        /*0044*/ 	.byte	0x00, 0xf0, 0x11, 0x00


	//----- nvinfo : EIATTR_KPARAM_INFO
	.align		4
.L_51:
        /*0048*/ 	.byte	0x04, 0x17
        /*004a*/ 	.short	(.L_53 - .L_52)
.L_52:
        /*004c*/ 	.word	0x00000000
        /*0050*/ 	.short	0x0000
        /*0052*/ 	.short	0x0000
        /*0054*/ 	.byte	0x00, 0xf0, 0x11, 0x00


	//----- nvinfo : EIATTR_SPARSE_MMA_MASK
	.align		4
.L_53:
        /*0058*/ 	.byte	0x03, 0x50
        /*005a*/ 	.short	0x0000


	//----- nvinfo : EIATTR_MAXREG_COUNT
	.align		4
        /*005c*/ 	.byte	0x03, 0x1b
        /*005e*/ 	.short	0x00ff


	//----- nvinfo : EIATTR_MERCURY_ISA_VERSION
	.align		4
        /*0060*/ 	.byte	0x03, 0x5f
        /*0062*/ 	.short	0x0101


	//----- nvinfo : EIATTR_VRC_CTA_INIT_COUNT
	.align		4
        /*0064*/ 	.byte	0x02, 0x4a
	.zero		1
	.zero		1


	//----- nvinfo : EIATTR_EXIT_INSTR_OFFSETS
	.align		4
        /*0068*/ 	.byte	0x04, 0x1c
        /*006a*/ 	.short	(.L_55 - .L_54)


	//   ....[0]....
.L_54:
        /*006c*/ 	.word	0x000000c0


	//   ....[1]....
        /*0070*/ 	.word	0x000001a0


	//   ....[2]....
        /*0074*/ 	.word	0x00000340


	//   ....[3]....
        /*0078*/ 	.word	0x00000540


	//   ....[4]....
        /*007c*/ 	.word	0x000006f0


	//----- nvinfo : EIATTR_CRS_STACK_SIZE
	.align		4
.L_55:
        /*0080*/ 	.byte	0x04, 0x1e
        /*0082*/ 	.short	(.L_57 - .L_56)
.L_56:
        /*0084*/ 	.word	0x00000000


	//----- nvinfo : EIATTR_CBANK_PARAM_SIZE
	.align		4
.L_57:
        /*0088*/ 	.byte	0x03, 0x19
        /*008a*/ 	.short	0x0020


	//----- nvinfo : EIATTR_PARAM_CBANK
	.align		4
        /*008c*/ 	.byte	0x04, 0x0a
        /*008e*/ 	.short	(.L_59 - .L_58)
	.align		4
.L_58:
        /*0090*/ 	.word	index@(.nv.constant0._Z26CudaProcessAVFrameNV122RGBiiPhS_P6uchar3)
        /*0094*/ 	.short	0x0380
        /*0096*/ 	.short	0x0020


	//----- nvinfo : EIATTR_SW_WAR
	.align		4
.L_59:
        /*0098*/ 	.byte	0x04, 0x36
        /*009a*/ 	.short	(.L_61 - .L_60)
.L_60:
        /*009c*/ 	.word	0x00000008
.L_61:


//--------------------- .nv.info._Z19CudaProcessNV122RGBiiPhP6uchar3 --------------------------
	.section	.nv.info._Z19CudaProcessNV122RGBiiPhP6uchar3,"",@"SHT_CUDA_INFO"
	.sectionflags	@""
	.align	4


	//----- nvinfo : EIATTR_CUDA_API_VERSION
	.align		4
        /*0000*/ 	.byte	0x04, 0x37
        /*0002*/ 	.short	(.L_63 - .L_62)
.L_62:
        /*0004*/ 	.word	0x00000082


	//----- nvinfo : EIATTR_KPARAM_INFO
	.align		4
.L_63:
        /*0008*/ 	.byte	0x04, 0x17
        /*000a*/ 	.short	(.L_65 - .L_64)
.L_64:
        /*000c*/ 	.word	0x00000000
        /*0010*/ 	.short	0x0003
        /*0012*/ 	.short	0x0010
        /*0014*/ 	.byte	0x00, 0xf5, 0x21, 0x00


	//----- nvinfo : EIATTR_KPARAM_INFO
	.align		4
.L_65:
        /*0018*/ 	.byte	0x04, 0x17
        /*001a*/ 	.short	(.L_67 - .L_66)
.L_66:
        /*001c*/ 	.word	0x00000000
        /*0020*/ 	.short	0x0002
        /*0022*/ 	.short	0x0008
        /*0024*/ 	.byte	0x00, 0xf5, 0x21, 0x00


	//----- nvinfo : EIATTR_KPARAM_INFO
	.align		4
.L_67:
        /*0028*/ 	.byte	0x04, 0x17
        /*002a*/ 	.short	(.L_69 - .L_68)
.L_68:
        /*002c*/ 	.word	0x00000000
        /*0030*/ 	.short	0x0001
        /*0032*/ 	.short	0x0004
        /*0034*/ 	.byte	0x00, 0xf0, 0x11, 0x00


	//----- nvinfo : EIATTR_KPARAM_INFO
	.align		4
.L_69:
        /*0038*/ 	.byte	0x04, 0x17
        /*003a*/ 	.short	(.L_71 - .L_70)
.L_70:
        /*003c*/ 	.word	0x00000000
        /*0040*/ 	.short	0x0000
        /*0042*/ 	.short	0x0000
        /*0044*/ 	.byte	0x00, 0xf0, 0x11, 0x00


	//----- nvinfo : EIATTR_SPARSE_MMA_MASK
	.align		4
.L_71:
        /*0048*/ 	.byte	0x03, 0x50
        /*004a*/ 	.short	0x0000


	//----- nvinfo : EIATTR_MAXREG_COUNT
	.align		4
        /*004c*/ 	.byte	0x03, 0x1b
        /*004e*/ 	.short	0x00ff


	//----- nvinfo : EIATTR_MERCURY_ISA_VERSION
	.align		4
        /*0050*/ 	.byte	0x03, 0x5f
        /*0052*/ 	.short	0x0101


	//----- nvinfo : EIATTR_VRC_CTA_INIT_COUNT
	.align		4
        /*0054*/ 	.byte	0x02, 0x4a
	.zero		1
	.zero		1


	//----- nvinfo : EIATTR_EXIT_INSTR_OFFSETS
	.align		4
        /*0058*/ 	.byte	0x04, 0x1c
        /*005a*/ 	.short	(.L_73 - .L_72)


	//   ....[0]....
.L_72:
        /*005c*/ 	.word	0x000000c0


	//   ....[1]....
        /*0060*/ 	.word	0x000001b0


	//   ....[2]....
        /*0064*/ 	.word	0x00000350


	//   ....[3]....
        /*0068*/ 	.word	0x00000580


	//   ....[4]....
        /*006c*/ 	.word	0x00000730


	//----- nvinfo : EIATTR_CRS_STACK_SIZE
	.align		4
.L_73:
        /*0070*/ 	.byte	0x04, 0x1e
        /*0072*/ 	.short	(.L_75 - .L_74)
.L_74:
        /*0074*/ 	.word	0x00000000


	//----- nvinfo : EIATTR_CBANK_PARAM_SIZE
	.align		4
.L_75:
        /*0078*/ 	.byte	0x03, 0x19
        /*007a*/ 	.short	0x0018


	//----- nvinfo : EIATTR_PARAM_CBANK
	.align		4
        /*007c*/ 	.byte	0x04, 0x0a
        /*007e*/ 	.short	(.L_77 - .L_76)
	.align		4
.L_76:
        /*0080*/ 	.word	index@(.nv.constant0._Z19CudaProcessNV122RGBiiPhP6uchar3)
        /*0084*/ 	.short	0x0380
        /*0086*/ 	.short	0x0018


	//----- nvinfo : EIATTR_SW_WAR
	.align		4
.L_77:
        /*0088*/ 	.byte	0x04, 0x36
        /*008a*/ 	.short	(.L_79 - .L_78)
.L_78:
        /*008c*/ 	.word	0x00000008
.L_79:


//--------------------- .nv.info._Z20CudaProcessNV122ARGBiiPhP6uchar4 --------------------------
	.section	.nv.info._Z20CudaProcessNV122ARGBiiPhP6uchar4,"",@"SHT_CUDA_INFO"
	.sectionflags	@""
	.align	4


	//----- nvinfo : EIATTR_CUDA_API_VERSION
	.align		4
        /*0000*/ 	.byte	0x04, 0x37
        /*0002*/ 	.short	(.L_81 - .L_80)
.L_80:
        /*0004*/ 	.word	0x00000082


	//----- nvinfo : EIATTR_KPARAM_INFO
	.align		4
.L_81:
        /*0008*/ 	.byte	0x04, 0x17
        /*000a*/ 	.short	(.L_83 - .L_82)
.L_82:
        /*000c*/ 	.word	0x00000000
        /*0010*/ 	.short	0x0003
        /*0012*/ 	.short	0x0010
        /*0014*/ 	.byte	0x00, 0xf5, 0x21, 0x00


	//----- nvinfo : EIATTR_KPARAM_INFO
	.align		4
.L_83:
        /*0018*/ 	.byte	0x04, 0x17
        /*001a*/ 	.short	(.L_85 - .L_84)
.L_84:
        /*001c*/ 	.word	0x00000000
        /*0020*/ 	.short	0x0002
        /*0022*/ 	.short	0x0008
        /*0024*/ 	.byte	0x00, 0xf5, 0x21, 0x00


	//----- nvinfo : EIATTR_KPARAM_INFO
	.align		4
.L_85:
        /*0028*/ 	.byte	0x04, 0x17
        /*002a*/ 	.short	(.L_87 - .L_86)
.L_86:
        /*002c*/ 	.word	0x00000000
        /*0030*/ 	.short	0x0001
        /*0032*/ 	.short	0x0004
        /*0034*/ 	.byte	0x00, 0xf0, 0x11, 0x00


	//----- nvinfo : EIATTR_KPARAM_INFO
	.align		4
.L_87:
        /*0038*/ 	.byte	0x04, 0x17
        /*003a*/ 	.short	(.L_89 - .L_88)
.L_88:
        /*003c*/ 	.word	0x00000000
        /*0040*/ 	.short	0x0000
        /*0042*/ 	.short	0x0000
        /*0044*/ 	.byte	0x00, 0xf0, 0x11, 0x00


	//----- nvinfo : EIATTR_SPARSE_MMA_MASK
	.align		4
.L_89:
        /*0048*/ 	.byte	0x03, 0x50
        /*004a*/ 	.short	0x0000


	//----- nvinfo : EIATTR_MAXREG_COUNT
	.align		4
        /*004c*/ 	.byte	0x03, 0x1b
        /*004e*/ 	.short	0x00ff


	//----- nvinfo : EIATTR_MERCURY_ISA_VERSION
	.align		4
        /*0050*/ 	.byte	0x03, 0x5f
        /*0052*/ 	.short	0x0101


	//----- nvinfo : EIATTR_VRC_CTA_INIT_COUNT
	.align		4
        /*0054*/ 	.byte	0x02, 0x4a
	.zero		1
	.zero		1


	//----- nvinfo : EIATTR_EXIT_INSTR_OFFSETS
	.align		4
        /*0058*/ 	.byte	0x04, 0x1c
        /*005a*/ 	.short	(.L_91 - .L_90)


	//   ....[0]....
.L_90:
        /*005c*/ 	.word	0x000000c0


	//   ....[1]....
        /*0060*/ 	.word	0x00000370


	//   ....[2]....
        /*0064*/ 	.word	0x000003b0


	//   ....[3]....
        /*0068*/ 	.word	0x000005c0


	//   ....[4]....
        /*006c*/ 	.word	0x00000800


	//----- nvinfo : EIATTR_INDIRECT_BRANCH_TARGETS
	.align		4
.L_91:
        /*0070*/ 	.byte	0x04, 0x34
        /*0072*/ 	.short	(.L_93 - .L_92)


	//   ....[0]....
.L_92:
        /*0074*/ 	.word	.L_x_13@srel
        /*0078*/ 	.short	0x0
        /*007a*/ 	.short	0x0
        /*007c*/ 	.word	0x3
        /*0080*/ 	.word	.L_x_14@srel
        /*0084*/ 	.word	.L_x_15@srel
        /*0088*/ 	.word	.L_x_16@srel


	//   ....[1]....
        /*008c*/ 	.word	.L_x_17@srel
        /*0090*/ 	.short	0x0
        /*0092*/ 	.short	0x0
        /*0094*/ 	.word	0x3
        /*0098*/ 	.word	.L_x_18@srel
        /*009c*/ 	.word	.L_x_19@srel
        /*00a0*/ 	.word	.L_x_16@srel


	//----- nvinfo : EIATTR_CRS_STACK_SIZE
	.align		4
.L_93:
        /*00a4*/ 	.byte	0x04, 0x1e
        /*00a6*/ 	.short	(.L_95 - .L_94)
.L_94:
        /*00a8*/ 	.word	0x00000000


	//----- nvinfo : EIATTR_CBANK_PARAM_SIZE
	.align		4
.L_95:
        /*00ac*/ 	.byte	0x03, 0x19
        /*00ae*/ 	.short	0x0018


	//----- nvinfo : EIATTR_PARAM_CBANK
	.align		4
        /*00b0*/ 	.byte	0x04, 0x0a
        /*00b2*/ 	.short	(.L_97 - .L_96)
	.align		4
.L_96:
        /*00b4*/ 	.word	index@(.nv.constant0._Z20CudaProcessNV122ARGBiiPhP6uchar4)
        /*00b8*/ 	.short	0x0380
        /*00ba*/ 	.short	0x0018


	//----- nvinfo : EIATTR_SW_WAR
	.align		4
.L_97:
        /*00bc*/ 	.byte	0x04, 0x36
        /*00be*/ 	.short	(.L_99 - .L_98)
.L_98:
        /*00c0*/ 	.word	0x00000008
.L_99:


//--------------------- .nv.info._Z17CudaProcessRGB2UViiP6uchar3Ph --------------------------
	.section	.nv.info._Z17CudaProcessRGB2UViiP6uchar3Ph,"",@"SHT_CUDA_INFO"
	.sectionflags	@""
	.align	4


	//----- nvinfo : EIATTR_CUDA_API_VERSION
	.align		4
        /*0000*/ 	.byte	0x04, 0x37
        /*0002*/ 	.short	(.L_101 - .L_100)
.L_100:
        /*0004*/ 	.word	0x00000082


	//----- nvinfo : EIATTR_KPARAM_INFO
	.align		4
.L_101:
        /*0008*/ 	.byte	0x04, 0x17
        /*000a*/ 	.short	(.L_103 - .L_102)
.L_102:
        /*000c*/ 	.word	0x00000000
        /*0010*/ 	.short	0x0003
        /*0012*/ 	.short	0x0010
        /*0014*/ 	.byte	0x00, 0xf5, 0x21, 0x00


	//----- nvinfo : EIATTR_KPARAM_INFO
	.align		4
.L_103:
        /*0018*/ 	.byte	0x04, 0x17
        /*001a*/ 	.short	(.L_105 - .L_104)
.L_104:
        /*001c*/ 	.word	0x00000000
        /*0020*/ 	.short	0x0002
        /*0022*/ 	.short	0x0008
        /*0024*/ 	.byte	0x00, 0xf5, 0x21, 0x00


	//----- nvinfo : EIATTR_KPARAM_INFO
	.align		4
.L_105:
        /*0028*/ 	.byte	0x04, 0x17
        /*002a*/ 	.short	(.L_107 - .L_106)
.L_106:
        /*002c*/ 	.word	0x00000000
        /*0030*/ 	.short	0x0001
        /*0032*/ 	.short	0x0004
        /*0034*/ 	.byte	0x00, 0xf0, 0x11, 0x00


	//----- nvinfo : EIATTR_KPARAM_INFO
	.align		4
.L_107:
        /*0038*/ 	.byte	0x04, 0x17
        /*003a*/ 	.short	(.L_109 - .L_108)
.L_108:
        /*003c*/ 	.word	0x00000000
        /*0040*/ 	.short	0x0000
        /*0042*/ 	.short	0x0000
        /*0044*/ 	.byte	0x00, 0xf0, 0x11, 0x00


	//----- nvinfo : EIATTR_SPARSE_MMA_MASK
	.align		4
.L_109:
        /*0048*/ 	.byte	0x03, 0x50
        /*004a*/ 	.short	0x0000


	//----- nvinfo : EIATTR_MAXREG_COUNT
	.align		4
        /*004c*/ 	.byte	0x03, 0x1b
        /*004e*/ 	.short	0x00ff


	//----- nvinfo : EIATTR_MERCURY_ISA_VERSION
	.align		4
        /*0050*/ 	.byte	0x03, 0x5f
        /*0052*/ 	.short	0x0101


	//----- nvinfo : EIATTR_VRC_CTA_INIT_COUNT
	.align		4
        /*0054*/ 	.byte	0x02, 0x4a
	.zero		1
	.zero		1


	//----- nvinfo : EIATTR_EXIT_INSTR_OFFSETS
	.align		4
        /*0058*/ 	.byte	0x04, 0x1c
        /*005a*/ 	.short	(.L_111 - .L_110)


	//   ....[0]....
.L_110:
        /*005c*/ 	.word	0x00000120


	//   ....[1]....
        /*0060*/ 	.word	0x000008a0


	//----- nvinfo : EIATTR_CBANK_PARAM_SIZE
	.align		4
.L_111:
        /*0064*/ 	.byte	0x03, 0x19
        /*0066*/ 	.short	0x0018


	//----- nvinfo : EIATTR_PARAM_CBANK
	.align		4
        /*0068*/ 	.byte	0x04, 0x0a
        /*006a*/ 	.short	(.L_113 - .L_112)
	.align		4
.L_112:
        /*006c*/ 	.word	index@(.nv.constant0._Z17CudaProcessRGB2UViiP6uchar3Ph)
        /*0070*/ 	.short	0x0380
        /*0072*/ 	.short	0x0018


	//----- nvinfo : EIATTR_SW_WAR
	.align		4
.L_113:
        /*0074*/ 	.byte	0x04, 0x36
        /*0076*/ 	.short	(.L_115 - .L_114)
.L_114:
        /*0078*/ 	.word	0x00000008
.L_115:


//--------------------- .nv.info._Z18CudaProcessARGB2UViiP6uchar4Ph --------------------------
	.section	.nv.info._Z18CudaProcessARGB2UViiP6uchar4Ph,"",@"SHT_CUDA_INFO"
	.sectionflags	@""
	.align	4


	//----- nvinfo : EIATTR_CUDA_API_VERSION
	.align		4
        /*0000*/ 	.byte	0x04, 0x37
        /*0002*/ 	.short	(.L_117 - .L_116)
.L_116:
        /*0004*/ 	.word	0x00000082


	//----- nvinfo : EIATTR_KPARAM_INFO
	.align		4
.L_117:
        /*0008*/ 	.byte	0x04, 0x17
        /*000a*/ 	.short	(.L_119 - .L_118)
.L_118:
        /*000c*/ 	.word	0x00000000
        /*0010*/ 	.short	0x0003
        /*0012*/ 	.short	0x0010
        /*0014*/ 	.byte	0x00, 0xf5, 0x21, 0x00


	//----- nvinfo : EIATTR_KPARAM_INFO
	.align		4
.L_119:
        /*0018*/ 	.byte	0x04, 0x17
        /*001a*/ 	.short	(.L_121 - .L_120)
.L_120:
        /*001c*/ 	.word	0x00000000
        /*0020*/ 	.short	0x0002
        /*0022*/ 	.short	0x0008
        /*0024*/ 	.byte	0x00, 0xf5, 0x21, 0x00


	//----- nvinfo : EIATTR_KPARAM_INFO
	.align		4
.L_121:
        /*0028*/ 	.byte	0x04, 0x17
        /*002a*/ 	.short	(.L_123 - .L_122)
.L_122:
        /*002c*/ 	.word	0x00000000
        /*0030*/ 	.short	0x0001
        /*0032*/ 	.short	0x0004
        /*0034*/ 	.byte	0x00, 0xf0, 0x11, 0x00


	//----- nvinfo : EIATTR_KPARAM_INFO
	.align		4
.L_123:
        /*0038*/ 	.byte	0x04, 0x17
        /*003a*/ 	.short	(.L_125 - .L_124)
.L_124:
        /*003c*/ 	.word	0x00000000
        /*0040*/ 	.short	0x0000
        /*0042*/ 	.short	0x0000
        /*0044*/ 	.byte	0x00, 0xf0, 0x11, 0x00


	//----- nvinfo : EIATTR_SPARSE_MMA_MASK
	.align		4
.L_125:
        /*0048*/ 	.byte	0x03, 0x50
        /*004a*/ 	.short	0x0000


	//----- nvinfo : EIATTR_MAXREG_COUNT
	.align		4
        /*004c*/ 	.byte	0x03, 0x1b
        /*004e*/ 	.short	0x00ff


	//----- nvinfo : EIATTR_MERCURY_ISA_VERSION
	.align		4
        /*0050*/ 	.byte	0x03, 0x5f
        /*0052*/ 	.short	0x0101


	//----- nvinfo : EIATTR_VRC_CTA_INIT_COUNT
	.align		4
        /*0054*/ 	.byte	0x02, 0x4a
	.zero		1
	.zero		1


	//----- nvinfo : EIATTR_EXIT_INSTR_OFFSETS
	.align		4
        /*0058*/ 	.byte	0x04, 0x1c
        /*005a*/ 	.short	(.L_127 - .L_126)


	//   ....[0]....
.L_126:
        /*005c*/ 	.word	0x00000120


	//   ....[1]....
        /*0060*/ 	.word	0x00000860


	//----- nvinfo : EIATTR_CBANK_PARAM_SIZE
	.align		4
.L_127:
        /*0064*/ 	.byte	0x03, 0x19
        /*0066*/ 	.short	0x0018


	//----- nvinfo : EIATTR_PARAM_CBANK
	.align		4
        /*0068*/ 	.byte	0x04, 0x0a
        /*006a*/ 	.short	(.L_129 - .L_128)
	.align		4
.L_128:
        /*006c*/ 	.word	index@(.nv.constant0._Z18CudaProcessARGB2UViiP6uchar4Ph)
        /*0070*/ 	.short	0x0380
        /*0072*/ 	.short	0x0018


	//----- nvinfo : EIATTR_SW_WAR
	.align		4
.L_129:
        /*0074*/ 	.byte	0x04, 0x36
        /*0076*/ 	.short	(.L_131 - .L_130)
.L_130:
        /*0078*/ 	.word	0x00000008
.L_131:


//--------------------- .nv.info._Z16CudaProcessRGB2YiiP6uchar3Ph --------------------------
	.section	.nv.info._Z16CudaProcessRGB2YiiP6uchar3Ph,"",@"SHT_CUDA_INFO"
	.sectionflags	@""
	.align	4


	//----- nvinfo : EIATTR_CUDA_API_VERSION
	.align		4
        /*0000*/ 	.byte	0x04, 0x37
        /*0002*/ 	.short	(.L_133 - .L_132)
.L_132:
        /*0004*/ 	.word	0x00000082


	//----- nvinfo : EIATTR_KPARAM_INFO
	.align		4
.L_133:
        /*0008*/ 	.byte	0x04, 0x17
        /*000a*/ 	.short	(.L_135 - .L_134)
.L_134:
        /*000c*/ 	.word	0x00000000
        /*0010*/ 	.short	0x0003
        /*0012*/ 	.short	0x0010
        /*0014*/ 	.byte	0x00, 0xf5, 0x21, 0x00


	//----- nvinfo : EIATTR_KPARAM_INFO
	.align		4
.L_135:
        /*0018*/ 	.byte	0x04, 0x17
        /*001a*/ 	.short	(.L_137 - .L_136)
.L_136:
        /*001c*/ 	.word	0x00000000
        /*0020*/ 	.short	0x0002
        /*0022*/ 	.short	0x0008
        /*0024*/ 	.byte	0x00, 0xf5, 0x21, 0x00


	//----- nvinfo : EIATTR_KPARAM_INFO
	.align		4
.L_137:
        /*0028*/ 	.byte	0x04, 0x17
        /*002a*/ 	.short	(.L_139 - .L_138)
.L_138:
        /*002c*/ 	.word	0x00000000
        /*0030*/ 	.short	0x0001
        /*0032*/ 	.short	0x0004
        /*0034*/ 	.byte	0x00, 0xf0, 0x11, 0x00


	//----- nvinfo : EIATTR_KPARAM_INFO
	.align		4
.L_139:
        /*0038*/ 	.byte	0x04, 0x17
        /*003a*/ 	.short	(.L_141 - .L_140)
.L_140:
        /*003c*/ 	.word	0x00000000
        /*0040*/ 	.short	0x0000
        /*0042*/ 	.short	0x0000
        /*0044*/ 	.byte	0x00, 0xf0, 0x11, 0x00


	//----- nvinfo : EIATTR_SPARSE_MMA_MASK
	.align		4
.L_141:
        /*0048*/ 	.byte	0x03, 0x50
        /*004a*/ 	.short	0x0000


	//----- nvinfo : EIATTR_MAXREG_COUNT
	.align		4
        /*004c*/ 	.byte	0x03, 0x1b
        /*004e*/ 	.short	0x00ff


	//----- nvinfo : EIATTR_MERCURY_ISA_VERSION
	.align		4
        /*0050*/ 	.byte	0x03, 0x5f
        /*0052*/ 	.short	0x0101


	//----- nvinfo : EIATTR_VRC_CTA_INIT_COUNT
	.align		4
        /*0054*/ 	.byte	0x02, 0x4a
	.zero		1
	.zero		1


	//----- nvinfo : EIATTR_EXIT_INSTR_OFFSETS
	.align		4
        /*0058*/ 	.byte	0x04, 0x1c
        /*005a*/ 	.short	(.L_143 - .L_142)


	//   ....[0]....
.L_142:
        /*005c*/ 	.word	0x000000c0


	//   ....[1]....
        /*0060*/ 	.word	0x00000290


	//----- nvinfo : EIATTR_CBANK_PARAM_SIZE
	.align		4
.L_143:
        /*0064*/ 	.byte	0x03, 0x19
        /*0066*/ 	.short	0x0018


	//----- nvinfo : EIATTR_PARAM_CBANK
	.align		4
        /*0068*/ 	.byte	0x04, 0x0a
        /*006a*/ 	.short	(.L_145 - .L_144)
	.align		4
.L_144:
        /*006c*/ 	.word	index@(.nv.constant0._Z16CudaProcessRGB2YiiP6uchar3Ph)
        /*0070*/ 	.short	0x0380
        /*0072*/ 	.short	0x0018


	//----- nvinfo : EIATTR_SW_WAR
	.align		4
.L_145:
        /*0074*/ 	.byte	0x04, 0x36
        /*0076*/ 	.short	(.L_147 - .L_146)
.L_146:
        /*0078*/ 	.word	0x00000008
.L_147:


//--------------------- .nv.info._Z17CudaProcessARGB2YiiP6uchar4Ph --------------------------
	.section	.nv.info._Z17CudaProcessARGB2YiiP6uchar4Ph,"",@"SHT_CUDA_INFO"
	.sectionflags	@""
	.align	4


	//----- nvinfo : EIATTR_CUDA_API_VERSION
	.align		4
        /*0000*/ 	.byte	0x04, 0x37
        /*0002*/ 	.short	(.L_149 - .L_148)
.L_148:
        /*0004*/ 	.word	0x00000082


	//----- nvinfo : EIATTR_KPARAM_INFO
	.align		4
.L_149:
        /*0008*/ 	.byte	0x04, 0x17
        /*000a*/ 	.short	(.L_151 - .L_150)
.L_150:
        /*000c*/ 	.word	0x00000000
        /*0010*/ 	.short	0x0003
        /*0012*/ 	.short	0x0010
        /*0014*/ 	.byte	0x00, 0xf5, 0x21, 0x00


	//----- nvinfo : EIATTR_KPARAM_INFO
	.align		4
.L_151:
        /*0018*/ 	.byte	0x04, 0x17
        /*001a*/ 	.short	(.L_153 - .L_152)
.L_152:
        /*001c*/ 	.word	0x00000000
        /*0020*/ 	.short	0x0002
        /*0022*/ 	.short	0x0008
        /*0024*/ 	.byte	0x00, 0xf5, 0x21, 0x00


	//----- nvinfo : EIATTR_KPARAM_INFO
	.align		4
.L_153:
        /*0028*/ 	.byte	0x04, 0x17
        /*002a*/ 	.short	(.L_155 - .L_154)
.L_154:
        /*002c*/ 	.word	0x00000000
        /*0030*/ 	.short	0x0001
        /*0032*/ 	.short	0x0004
        /*0034*/ 	.byte	0x00, 0xf0, 0x11, 0x00


	//----- nvinfo : EIATTR_KPARAM_INFO
	.align		4
.L_155:
        /*0038*/ 	.byte	0x04, 0x17
        /*003a*/ 	.short	(.L_157 - .L_156)
.L_156:
        /*003c*/ 	.word	0x00000000
        /*0040*/ 	.short	0x0000
        /*0042*/ 	.short	0x0000
        /*0044*/ 	.byte	0x00, 0xf0, 0x11, 0x00


	//----- nvinfo : EIATTR_SPARSE_MMA_MASK
	.align		4
.L_157:
        /*0048*/ 	.byte	0x03, 0x50
        /*004a*/ 	.short	0x0000


	//----- nvinfo : EIATTR_MAXREG_COUNT
	.align		4
        /*004c*/ 	.byte	0x03, 0x1b
        /*004e*/ 	.short	0x00ff


	//----- nvinfo : EIATTR_MERCURY_ISA_VERSION
	.align		4
        /*0050*/ 	.byte	0x03, 0x5f
        /*0052*/ 	.short	0x0101


	//----- nvinfo : EIATTR_VRC_CTA_INIT_COUNT
	.align		4
        /*0054*/ 	.byte	0x02, 0x4a
	.zero		1
	.zero		1


	//----- nvinfo : EIATTR_EXIT_INSTR_OFFSETS
	.align		4
        /*0058*/ 	.byte	0x04, 0x1c
        /*005a*/ 	.short	(.L_159 - .L_158)


	//   ....[0]....
.L_158:
        /*005c*/ 	.word	0x000000c0


	//   ....[1]....
        /*0060*/ 	.word	0x00000280


	//----- nvinfo : EIATTR_CBANK_PARAM_SIZE
	.align		4
.L_159:
        /*0064*/ 	.byte	0x03, 0x19
        /*0066*/ 	.short	0x0018


	//----- nvinfo : EIATTR_PARAM_CBANK
	.align		4
        /*0068*/ 	.byte	0x04, 0x0a
        /*006a*/ 	.short	(.L_161 - .L_160)
	.align		4
.L_160:
        /*006c*/ 	.word	index@(.nv.constant0._Z17CudaProcessARGB2YiiP6uchar4Ph)
        /*0070*/ 	.short	0x0380
        /*0072*/ 	.short	0x0018


	//----- nvinfo : EIATTR_SW_WAR
	.align		4
.L_161:
        /*0074*/ 	.byte	0x04, 0x36
        /*0076*/ 	.short	(.L_163 - .L_162)
.L_162:
        /*0078*/ 	.word	0x00000008
.L_163:


//--------------------- .nv.callgraph             --------------------------
	.section	.nv.callgraph,"",@"SHT_CUDA_CALLGRAPH"
	.align	4
	.sectionentsize	8
	.align		4
        /*0000*/ 	.word	0x00000000
	.align		4
        /*0004*/ 	.word	0xffffffff
	.align		4
        /*0008*/ 	.word	0x00000000
	.align		4
        /*000c*/ 	.word	0xfffffffe
	.align		4
        /*0010*/ 	.word	0x00000000
	.align		4
        /*0014*/ 	.word	0xfffffffd
	.align		4
        /*0018*/ 	.word	0x00000000
	.align		4
        /*001c*/ 	.word	0xfffffffc


//--------------------- .nv.constant2._Z20CudaProcessNV122ARGBiiPhP6uchar4 --------------------------
	.section	.nv.constant2._Z20CudaProcessNV122ARGBiiPhP6uchar4,"a",@progbits
	.sectionflags	@""
	.align	4
.nv.constant2._Z20CudaProcessNV122ARGBiiPhP6uchar4:
        /*0000*/ 	.byte	0x80, 0x03, 0x00, 0x00, 0xe0, 0x01, 0x00, 0x00, 0xf0, 0x07, 0x00, 0x00, 0xd0, 0x05, 0x00, 0x00
        /*0010*/ 	.byte	0x20, 0x04, 0x00, 0x00, 0xf0, 0x07, 0x00, 0x00


//--------------------- .text._Z26CudaProcessAVFrameNV122RGBiiPhS_P6uchar3 --------------------------
	.section	.text._Z26CudaProcessAVFrameNV122RGBiiPhS_P6uchar3,"ax",@progbits
	.align	128
.text._Z26CudaProcessAVFrameNV122RGBiiPhS_P6uchar3:
        .type           _Z26CudaProcessAVFrameNV122RGBiiPhS_P6uchar3,@function
        .size           _Z26CudaProcessAVFrameNV122RGBiiPhS_P6uchar3,(.L_x_21 - _Z26CudaProcessAVFrameNV122RGBiiPhS_P6uchar3)
        .other          _Z26CudaProcessAVFrameNV122RGBiiPhS_P6uchar3,@"STO_CUDA_ENTRY STV_DEFAULT"
_Z26CudaProcessAVFrameNV122RGBiiPhS_P6uchar3:
[----:B------:R-:W-:Y:S01]  /*0000*/  LDC R1, c[0x0][0x37c] ;  /* 0x0000df00ff017b82 */ /* 0x000fe20000000800 */
[----:B------:R-:W0:Y:S07]  /*0010*/  S2R R2, SR_TID.Y ;  /* 0x0000000000027919 */ /* 0x000e2e0000002200 */
[----:B------:R-:W1:Y:S01]  /*0020*/  LDC R0, c[0x0][0x360] ;  /* 0x0000d800ff007b82 */ /* 0x000e620000000800 */
[----:B------:R-:W2:Y:S01]  /*0030*/  LDCU.64 UR6, c[0x0][0x380] ;  /* 0x00007000ff0677ac */ /* 0x000ea20008000a00 */
[----:B------:R-:W1:Y:S06]  /*0040*/  S2R R5, SR_TID.X ;  /* 0x0000000000057919 */ /* 0x000e6c0000002100 */
[----:B------:R-:W0:Y:S08]  /*0050*/  S2UR UR5, SR_CTAID.Y ;  /* 0x00000000000579c3 */ /* 0x000e300000002600 */
[----:B------:R-:W0:Y:S08]  /*0060*/  LDC R3, c[0x0][0x364] ;  /* 0x0000d900ff037b82 */ /* 0x000e300000000800 */
[----:B------:R-:W1:Y:S01]  /*0070*/  S2UR UR4, SR_CTAID.X ;  /* 0x00000000000479c3 */ /* 0x000e620000002500 */
[----:B0-----:R-:W-:-:S05]  /*0080*/  IMAD R3, R3, UR5, R2 ;  /* 0x0000000503037c24 */ /* 0x001fca000f8e0202 */
[----:B--2---:R-:W-:Y:S01]  /*0090*/  ISETP.GE.U32.AND P0, PT, R3, UR7, PT ;  /* 0x0000000703007c0c */ /* 0x004fe2000bf06070 */
[----:B-1----:R-:W-:-:S05]  /*00a0*/  IMAD R0, R0, UR4, R5 ;  /* 0x0000000400007c24 */ /* 0x002fca000f8e0205 */
[----:B------:R-:W-:-:S13]  /*00b0*/  ISETP.GE.U32.OR P0, PT, R0, UR6, P0 ;  /* 0x0000000600007c0c */ /* 0x000fda0008706470 */
[----:B------:R-:W-:Y:S05]  /*00c0*/  @P0 EXIT ;  /* 0x000000000000094d */ /* 0x000fea0003800000 */
[----:B------:R-:W0:Y:S01]  /*00d0*/  S2R R4, SR_TID.Z ;  /* 0x0000000000047919 */ /* 0x000e220000002300 */
[----:B------:R-:W-:Y:S01]  /*00e0*/  SHF.R.U32.HI R2, RZ, 0x1, R3 ;  /* 0x00000001ff027819 */ /* 0x000fe20000011603 */
[----:B------:R-:W1:Y:S04]  /*00f0*/  LDCU.64 UR4, c[0x0][0x358] ;  /* 0x00006b00ff0477ac */ /* 0x000e680008000a00 */
[----:B------:R-:W-:-:S05]  /*0100*/  IMAD R2, R2, UR6, RZ ;  /* 0x0000000602027c24 */ /* 0x000fca000f8e02ff */
[----:B------:R-:W-:-:S05]  /*0110*/  LOP3.LUT R5, R2, 0xfffffffe, RZ, 0xc0, !PT ;  /* 0xfffffffe02057812 */ /* 0x000fca00078ec0ff */
[----:B------:R-:W-:Y:S02]  /*0120*/  IMAD.IADD R5, R0, 0x1, R5 ;  /* 0x0000000100057824 */ /* 0x000fe400078e0205 */
[----:B------:R-:W-:-:S03]  /*0130*/  IMAD R0, R3, UR6, R0 ;  /* 0x0000000603007c24 */ /* 0x000fc6000f8e0200 */
[----:B------:R-:W-:Y:S02]  /*0140*/  LOP3.LUT R5, R5, 0xfffffffe, RZ, 0xc0, !PT ;  /* 0xfffffffe05057812 */ /* 0x000fe400078ec0ff */
[----:B0-----:R-:W-:-:S13]  /*0150*/  ISETP.NE.AND P0, PT, R4, 0x3, PT ;  /* 0x000000030400780c */ /* 0x001fda0003f05270 */
[----:B-1----:R-:W-:Y:S05]  /*0160*/  @!P0 BRA `(.L_x_0) ;  /* 0x0000000000f88947 */ /* 0x002fea0003800000 */
[----:B------:R-:W-:-:S13]  /*0170*/  ISETP.NE.AND P0, PT, R4, 0x2, PT ;  /* 0x000000020400780c */ /* 0x000fda0003f05270 */
[----:B------:R-:W-:Y:S05]  /*0180*/  @!P0 BRA `(.L_x_1) ;  /* 0x0000000000708947 */ /* 0x000fea0003800000 */
[----:B------:R-:W-:-:S13]  /*0190*/  ISETP.NE.AND P0, PT, R4, 0x1, PT ;  /* 0x000000010400780c */ /* 0x000fda0003f05270 */
[----:B------:R-:W-:Y:S05]  /*01a0*/  @P0 EXIT ;  /* 0x000000000000094d */ /* 0x000fea0003800000 */
[----:B------:R-:W0:Y:S01]  /*01b0*/  LDCU.64 UR6, c[0x0][0x388] ;  /* 0x00007100ff0677ac */ /* 0x000e220008000a00 */
[----:B------:R-:W1:Y:S01]  /*01c0*/  LDCU.64 UR8, c[0x0][0x390] ;  /* 0x00007200ff0877ac */ /* 0x000e620008000a00 */
[----:B0-----:R-:W-:-:S05]  /*01d0*/  IADD3 R6, P0, PT, R0, UR6, RZ ;  /* 0x0000000600067c10 */ /* 0x001fca000ff1e0ff */
[----:B------:R-:W-:Y:S01]  /*01e0*/  IMAD.X R7, RZ, RZ, UR7, P0 ;  /* 0x00000007ff077e24 */ /* 0x000fe200080e06ff */
[----:B-1----:R-:W-:-:S04]  /*01f0*/  IADD3 R8, P0, PT, R5, UR8, RZ ;  /* 0x0000000805087c10 */ /* 0x002fc8000ff1e0ff */
[----:B------:R-:W2:Y:S01]  /*0200*/  LDG.E.U8 R6, desc[UR4][R6.64] ;  /* 0x0000000406067981 */ /* 0x000ea2000c1e1100 */
[----:B------:R-:W-:-:S05]  /*0210*/  IMAD.X R9, RZ, RZ, UR9, P0 ;  /* 0x00000009ff097e24 */ /* 0x000fca00080e06ff */
[----:B------:R-:W3:Y:S01]  /*0220*/  LDG.E.U8 R8, desc[UR4][R8.64] ;  /* 0x0000000408087981 */ /* 0x000ee2000c1e1100 */
[----:B------:R-:W-:Y:S01]  /*0230*/  UMOV UR6, 0x76c8b439 ;  /* 0x76c8b43900067882 */ /* 0x000fe20000000000 */
[----:B------:R-:W-:Y:S01]  /*0240*/  UMOV UR7, 0x3ff29fbe ;  /* 0x3ff29fbe00077882 */ /* 0x000fe20000000000 */
[----:B--2---:R-:W-:-:S04]  /*0250*/  VIADD R10, R6, 0xfffffff0 ;  /* 0xfffffff0060a7836 */ /* 0x004fc80000000000 */
[----:B------:R-:W0:Y:S01]  /*0260*/  I2F.F64 R2, R10 ;  /* 0x0000000a00027312 */ /* 0x000e220000201c00 */
[----:B---3--:R-:W-:-:S07]  /*0270*/  VIADD R11, R8, 0xffffff80 ;  /* 0xffffff80080b7836 */ /* 0x008fce0000000000 */
[----:B------:R-:W1:Y:S01]  /*0280*/  I2F.F64 R4, R11 ;  /* 0x0000000b00047312 */ /* 0x000e620000201c00 */
[----:B0-----:R-:W-:Y:S01]  /*0290*/  DFMA R2, R2, UR6, RZ ;  /* 0x0000000602027c2b */ /* 0x001fe200080000ff */
[----:B------:R-:W-:Y:S01]  /*02a0*/  UMOV UR6, 0x4bc6a7f0 ;  /* 0x4bc6a7f000067882 */ /* 0x000fe20000000000 */
[----:B------:R-:W-:-:S06]  /*02b0*/  UMOV UR7, 0x3ff98937 ;  /* 0x3ff9893700077882 */ /* 0x000fcc0000000000 */
[----:B-1----:R-:W-:Y:S01]  /*02c0*/  DFMA R2, R4, UR6, R2 ;  /* 0x0000000604027c2b */ /* 0x002fe20008000002 */
[----:B------:R-:W0:Y:S09]  /*02d0*/  LDC.64 R4, c[0x0][0x398] ;  /* 0x0000e600ff047b82 */ /* 0x000e320000000a00 */
[----:B------:R-:W1:Y:S02]  /*02e0*/  F2F.F32.F64 R2, R2 ;  /* 0x0000000200027310 */ /* 0x000e640000301000 */
[----:B-1----:R-:W-:Y:S01]  /*02f0*/  FMNMX R6, R2, 255, PT ;  /* 0x437f000002067809 */ /* 0x002fe20003800000 */
[----:B0-----:R-:W-:-:S03]  /*0300*/  IMAD.WIDE.U32 R4, R0, 0x3, R4 ;  /* 0x0000000300047825 */ /* 0x001fc600078e0004 */
[----:B------:R-:W-:-:S04]  /*0310*/  FMNMX R6, RZ, R6, !PT ;  /* 0x00000006ff067209 */ /* 0x000fc80007800000 */
[----:B------:R-:W0:Y:S02]  /*0320*/  F2I.U32.TRUNC.NTZ R7, R6 ;  /* 0x0000000600077305 */ /* 0x000e24000020f000 */
[----:B0-----:R-:W-:Y:S01]  /*0330*/  STG.E.U8 desc[UR4][R4.64], R7 ;  /* 0x0000000704007986 */ /* 0x001fe2000c101104 */
[----:B------:R-:W-:Y:S05]  /*0340*/  EXIT ;  /* 0x000000000000794d */ /* 0x000fea0003800000 */
.L_x_1:
[----:B------:R-:W0:Y:S01]  /*0350*/  LDCU.64 UR8, c[0x0][0x390] ;  /* 0x00007200ff0877ac */ /* 0x000e220008000a00 */
[----:B------:R-:W1:Y:S01]  /*0360*/  LDCU.64 UR6, c[0x0][0x388] ;  /* 0x00007100ff0677ac */ /* 0x000e620008000a00 */
[----:B0-----:R-:W-:-:S05]  /*0370*/  IADD3 R10, P0, PT, R5, UR8, RZ ;  /* 0x00000008050a7c10 */ /* 0x001fca000ff1e0ff */
[----:B------:R-:W-:Y:S01]  /*0380*/  IMAD.X R11, RZ, RZ, UR9, P0 ;  /* 0x00000009ff0b7e24 */ /* 0x000fe200080e06ff */
[----:B-1----:R-:W-:-:S04]  /*0390*/  IADD3 R8, P0, PT, R0, UR6, RZ ;  /* 0x0000000600087c10 */ /* 0x002fc8000ff1e0ff */
[----:B------:R-:W2:Y:S01]  /*03a0*/  LDG.E.U8 R2, desc[UR4][R10.64+0x1] ;  /* 0x000001040a027981 */ /* 0x000ea2000c1e1100 */
[----:B------:R-:W-:-:S03]  /*03b0*/  IMAD.X R9, RZ, RZ, UR7, P0 ;  /* 0x00000007ff097e24 */ /* 0x000fc600080e06ff */
[----:B------:R-:W3:Y:S04]  /*03c0*/  LDG.E.U8 R6, desc[UR4][R10.64] ;  /* 0x000000040a067981 */ /* 0x000ee8000c1e1100 */
[----:B------:R-:W4:Y:S01]  /*03d0*/  LDG.E.U8 R8, desc[UR4][R8.64] ;  /* 0x0000000408087981 */ /* 0x000f22000c1e1100 */
[----:B------:R-:W-:Y:S01]  /*03e0*/  UMOV UR6, 0x2b020c4a ;  /* 0x2b020c4a00067882 */ /* 0x000fe20000000000 */
[----:B------:R-:W-:Y:S01]  /*03f0*/  UMOV UR7, 0x3fd91687 ;  /* 0x3fd9168700077882 */ /* 0x000fe20000000000 */
[----:B--2---:R-:W-:-:S04]  /*0400*/  IADD3 R13, PT, PT, R2, -0x80, RZ ;  /* 0xffffff80020d7810 */ /* 0x004fc80007ffe0ff */
[----:B------:R-:W0:Y:S01]  /*0410*/  I2F.F64 R4, R13 ;  /* 0x0000000d00047312 */ /* 0x000e220000201c00 */
[----:B----4-:R-:W-:Y:S02]  /*0420*/  VIADD R12, R8, 0xfffffff0 ;  /* 0xfffffff0080c7836 */ /* 0x010fe40000000000 */
[----:B---3--:R-:W-:-:S05]  /*0430*/  VIADD R6, R6, 0xffffff80 ;  /* 0xffffff8006067836 */ /* 0x008fca0000000000 */
[----:B------:R-:W1:Y:S01]  /*0440*/  I2F.F64 R2, R12 ;  /* 0x0000000c00027312 */ /* 0x000e620000201c00 */
[----:B0-----:R-:W-:-:S07]  /*0450*/  DMUL R4, R4, -UR6 ;  /* 0x8000000604047c28 */ /* 0x001fce0008000000 */
[----:B------:R-:W0:Y:S01]  /*0460*/  I2F.F64 R6, R6 ;  /* 0x0000000600067312 */ /* 0x000e220000201c00 */
[----:B------:R-:W-:Y:S01]  /*0470*/  UMOV UR6, 0x76c8b439 ;  /* 0x76c8b43900067882 */ /* 0x000fe20000000000 */
[----:B------:R-:W-:Y:S02]  /*0480*/  UMOV UR7, 0x3ff29fbe ;  /* 0x3ff29fbe00077882 */ /* 0x000fe40000000000 */
[----:B-1----:R-:W-:Y:S01]  /*0490*/  DFMA R2, R2, UR6, R4 ;  /* 0x0000000602027c2b */ /* 0x002fe20008000004 */
[----:B------:R-:W-:Y:S01]  /*04a0*/  UMOV UR6, 0x9374bc6a ;  /* 0x9374bc6a00067882 */ /* 0x000fe20000000000 */
[----:B------:R-:W-:Y:S01]  /*04b0*/  UMOV UR7, 0x3fea0418 ;  /* 0x3fea041800077882 */ /* 0x000fe20000000000 */
[----:B------:R-:W1:Y:S05]  /*04c0*/  LDC.64 R4, c[0x0][0x398] ;  /* 0x0000e600ff047b82 */ /* 0x000e6a0000000a00 */
[----:B0-----:R-:W-:-:S10]  /*04d0*/  DFMA R2, R6, -UR6, R2 ;  /* 0x8000000606027c2b */ /* 0x001fd40008000002 */
[----:B------:R-:W0:Y:S02]  /*04e0*/  F2F.F32.F64 R2, R2 ;  /* 0x0000000200027310 */ /* 0x000e240000301000 */
[----:B0-----:R-:W-:-:S04]  /*04f0*/  FMNMX R7, R2, 255, PT ;  /* 0x437f000002077809 */ /* 0x001fc80003800000 */
[----:B------:R-:W-:-:S06]  /*0500*/  FMNMX R7, RZ, R7, !PT ;  /* 0x00000007ff077209 */ /* 0x000fcc0007800000 */
[----:B------:R-:W0:Y:S01]  /*0510*/  F2I.U32.TRUNC.NTZ R7, R7 ;  /* 0x0000000700077305 */ /* 0x000e22000020f000 */
[----:B-1----:R-:W-:-:S05]  /*0520*/  IMAD.WIDE.U32 R4, R0, 0x3, R4 ;  /* 0x0000000300047825 */ /* 0x002fca00078e0004 */
[----:B0-----:R-:W-:Y:S01]  /*0530*/  STG.E.U8 desc[UR4][R4.64+0x1], R7 ;  /* 0x0000010704007986 */ /* 0x001fe2000c101104 */
[----:B------:R-:W-:Y:S05]  /*0540*/  EXIT ;  /* 0x000000000000794d */ /* 0x000fea0003800000 */
.L_x_0:
[----:B------:R-:W0:Y:S01]  /*0550*/  LDCU.64 UR8, c[0x0][0x390] ;  /* 0x00007200ff0877ac */ /* 0x000e220008000a00 */
[----:B------:R-:W1:Y:S01]  /*0560*/  LDCU.64 UR6, c[0x0][0x388] ;  /* 0x00007100ff0677ac */ /* 0x000e620008000a00 */
[----:B0-----:R-:W-:-:S05]  /*0570*/  IADD3 R8, P0, PT, R5, UR8, RZ ;  /* 0x0000000805087c10 */ /* 0x001fca000ff1e0ff */
[----:B------:R-:W-:Y:S01]  /*0580*/  IMAD.X R9, RZ, RZ, UR9, P0 ;  /* 0x00000009ff097e24 */ /* 0x000fe200080e06ff */
[----:B-1----:R-:W-:-:S04]  /*0590*/  IADD3 R6, P0, PT, R0, UR6, RZ ;  /* 0x0000000600067c10 */ /* 0x002fc8000ff1e0ff */
[----:B------:R-:W2:Y:S01]  /*05a0*/  LDG.E.U8 R8, desc[UR4][R8.64+0x1] ;  /* 0x0000010408087981 */ /* 0x000ea2000c1e1100 */
[----:B------:R-:W-:-:S05]  /*05b0*/  IADD3.X R7, PT, PT, RZ, UR7, RZ, P0, !PT ;  /* 0x00000007ff077c10 */ /* 0x000fca00087fe4ff */
[----:B------:R-:W3:Y:S01]  /*05c0*/  LDG.E.U8 R6, desc[UR4][R6.64] ;  /* 0x0000000406067981 */ /* 0x000ee2000c1e1100 */
[----:B------:R-:W-:Y:S01]  /*05d0*/  UMOV UR6, 0xe5604189 ;  /* 0xe560418900067882 */ /* 0x000fe20000000000 */
[----:B------:R-:W-:Y:S01]  /*05e0*/  UMOV UR7, 0x400022d0 ;  /* 0x400022d000077882 */ /* 0x000fe20000000000 */
[----:B--2---:R-:W-:-:S04]  /*05f0*/  VIADD R11, R8, 0xffffff80 ;  /* 0xffffff80080b7836 */ /* 0x004fc80000000000 */
[----:B------:R-:W0:Y:S01]  /*0600*/  I2F.F64 R4, R11 ;  /* 0x0000000b00047312 */ /* 0x000e220000201c00 */
[----:B---3--:R-:W-:-:S07]  /*0610*/  VIADD R10, R6, 0xfffffff0 ;  /* 0xfffffff0060a7836 */ /* 0x008fce0000000000 */
[----:B------:R-:W1:Y:S01]  /*0620*/  I2F.F64 R2, R10 ;  /* 0x0000000a00027312 */ /* 0x000e620000201c00 */
[----:B0-----:R-:W-:Y:S01]  /*0630*/  DMUL R4, R4, UR6 ;  /* 0x0000000604047c28 */ /* 0x001fe20008000000 */
[----:B------:R-:W-:Y:S01]  /*0640*/  UMOV UR6, 0x76c8b439 ;  /* 0x76c8b43900067882 */ /* 0x000fe20000000000 */
[----:B------:R-:W-:-:S06]  /*0650*/  UMOV UR7, 0x3ff29fbe ;  /* 0x3ff29fbe00077882 */ /* 0x000fcc0000000000 */
[----:B-1----:R-:W-:Y:S02]  /*0660*/  DFMA R2, R2, UR6, R4 ;  /* 0x0000000602027c2b */ /* 0x002fe40008000004 */
[----:B------:R-:W0:Y:S06]  /*0670*/  LDC.64 R4, c[0x0][0x398] ;  /* 0x0000e600ff047b82 */ /* 0x000e2c0000000a00 */
[----:B------:R-:W-:-:S10]  /*0680*/  DADD R2, RZ, R2 ;  /* 0x00000000ff027229 */ /* 0x000fd40000000002 */
[----:B------:R-:W1:Y:S01]  /*0690*/  F2F.F32.F64 R2, R2 ;  /* 0x0000000200027310 */ /* 0x000e620000301000 */
[----:B0-----:R-:W-:Y:S01]  /*06a0*/  IMAD.WIDE.U32 R4, R0, 0x3, R4 ;  /* 0x0000000300047825 */ /* 0x001fe200078e0004 */
[----:B-1----:R-:W-:-:S04]  /*06b0*/  FMNMX R6, R2, 255, PT ;  /* 0x437f000002067809 */ /* 0x002fc80003800000 */
[----:B------:R-:W-:-:S04]  /*06c0*/  FMNMX R6, RZ, R6, !PT ;  /* 0x00000006ff067209 */ /* 0x000fc80007800000 */
[----:B------:R-:W0:Y:S02]  /*06d0*/  F2I.U32.TRUNC.NTZ R7, R6 ;  /* 0x0000000600077305 */ /* 0x000e24000020f000 */
[----:B0-----:R-:W-:Y:S01]  /*06e0*/  STG.E.U8 desc[UR4][R4.64+0x2], R7 ;  /* 0x0000020704007986 */ /* 0x001fe2000c101104 */
[----:B------:R-:W-:Y:S05]  /*06f0*/  EXIT ;  /* 0x000000000000794d */ /* 0x000fea0003800000 */
.L_x_2:
[----:B------:R-:W-:-:S00]  /*0700*/  BRA `(.L_x_2) ;  /* 0xfffffffc00fc7947 */ /* 0x000fc0000383ffff */
[----:B------:R-:W-:-:S00]  /*0710*/  NOP ;  /* 0x0000000000007918 */ /* 0x000fc00000000000 */
        /* <DEDUP_REMOVED lines=14> */
.L_x_21:


//--------------------- .text._Z19CudaProcessNV122RGBiiPhP6uchar3 --------------------------
	.section	.text._Z19CudaProcessNV122RGBiiPhP6uchar3,"ax",@progbits
	.align	128
.text._Z19CudaProcessNV122RGBiiPhP6uchar3:
        .type           _Z19CudaProcessNV122RGBiiPhP6uchar3,@function
        .size           _Z19CudaProcessNV122RGBiiPhP6uchar3,(.L_x_22 - _Z19CudaProcessNV122RGBiiPhP6uchar3)
        .other          _Z19CudaProcessNV122RGBiiPhP6uchar3,@"STO_CUDA_ENTRY STV_DEFAULT"
_Z19CudaProcessNV122RGBiiPhP6uchar3:
[----:B------:R-:W-:Y:S01]  /*0000*/  LDC R1, c[0x0][0x37c] ;  /* 0x0000df00ff017b82 */ /* 0x000fe20000000800 */
[----:B------:R-:W0:Y:S07]  /*0010*/  S2R R7, SR_TID.Y ;  /* 0x0000000000077919 */ /* 0x000e2e0000002200 */
[----:B------:R-:W1:Y:S01]  /*0020*/  LDC R5, c[0x0][0x360] ;  /* 0x0000d800ff057b82 */ /* 0x000e620000000800 */
[----:B------:R-:W1:Y:S07]  /*0030*/  S2R R4, SR_TID.X ;  /* 0x0000000000047919 */ /* 0x000e6e0000002100 */
[----:B------:R-:W0:Y:S08]  /*0040*/  S2UR UR5, SR_CTAID.Y ;  /* 0x00000000000579c3 */ /* 0x000e300000002600 */
[----:B------:R-:W0:Y:S08]  /*0050*/  LDC R0, c[0x0][0x364] ;  /* 0x0000d900ff007b82 */ /* 0x000e300000000800 */
[----:B------:R-:W1:Y:S08]  /*0060*/  S2UR UR4, SR_CTAID.X ;  /* 0x00000000000479c3 */ /* 0x000e700000002500 */
[----:B------:R-:W2:Y:S01]  /*0070*/  LDC.64 R2, c[0x0][0x380] ;  /* 0x0000e000ff027b82 */ /* 0x000ea20000000a00 */
[----:B0-----:R-:W-:-:S02]  /*0080*/  IMAD R0, R0, UR5, R7 ;  /* 0x0000000500007c24 */ /* 0x001fc4000f8e0207 */
[----:B-1----:R-:W-:-:S03]  /*0090*/  IMAD R5, R5, UR4, R4 ;  /* 0x0000000405057c24 */ /* 0x002fc6000f8e0204 */
[----:B--2---:R-:W-:-:S04]  /*00a0*/  ISETP.GE.U32.AND P0, PT, R0, R3, PT ;  /* 0x000000030000720c */ /* 0x004fc80003f06070 */
[----:B------:R-:W-:-:S13]  /*00b0*/  ISETP.GE.U32.OR P0, PT, R5, R2, P0 ;  /* 0x000000020500720c */ /* 0x000fda0000706470 */
[----:B------:R-:W-:Y:S05]  /*00c0*/  @P0 EXIT ;  /* 0x000000000000094d */ /* 0x000fea0003800000 */
[----:B------:R-:W0:Y:S01]  /*00d0*/  S2R R6, SR_TID.Z ;  /* 0x0000000000067919 */ /* 0x000e220000002300 */
[----:B------:R-:W-:Y:S01]  /*00e0*/  SHF.R.U32.HI R7, RZ, 0x1, R0 ;  /* 0x00000001ff077819 */ /* 0x000fe20000011600 */
[----:B------:R-:W1:Y:S01]  /*00f0*/  LDCU.64 UR4, c[0x0][0x358] ;  /* 0x00006b00ff0477ac */ /* 0x000e620008000a00 */
[----:B------:R-:W-:-:S03]  /*0100*/  IMAD R0, R0, R2, R5 ;  /* 0x0000000200007224 */ /* 0x000fc600078e0205 */
[----:B------:R-:W-:-:S05]  /*0110*/  IMAD R7, R7, R2, RZ ;  /* 0x0000000207077224 */ /* 0x000fca00078e02ff */
[----:B------:R-:W-:-:S05]  /*0120*/  LOP3.LUT R4, R7, 0xfffffffe, RZ, 0xc0, !PT ;  /* 0xfffffffe07047812 */ /* 0x000fca00078ec0ff */
[----:B------:R-:W-:-:S05]  /*0130*/  IMAD.IADD R4, R5, 0x1, R4 ;  /* 0x0000000105047824 */ /* 0x000fca00078e0204 */
[----:B------:R-:W-:-:S04]  /*0140*/  LOP3.LUT R4, R4, 0xfffffffe, RZ, 0xc0, !PT ;  /* 0xfffffffe04047812 */ /* 0x000fc800078ec0ff */
        /* <DEDUP_REMOVED lines=8> */
[----:B------:R-:W-:Y:S01]  /*01d0*/  IMAD R2, R3, R2, R4 ;  /* 0x0000000203027224 */ /* 0x000fe200078e0204 */
[----:B0-----:R-:W-:-:S05]  /*01e0*/  IADD3 R6, P0, PT, R0, UR6, RZ ;  /* 0x0000000600067c10 */ /* 0x001fca000ff1e0ff */
[----:B------:R-:W-:Y:S01]  /*01f0*/  IMAD.X R7, RZ, RZ, UR7, P0 ;  /* 0x00000007ff077e24 */ /* 0x000fe200080e06ff */
[----:B------:R-:W-:-:S04]  /*0200*/  IADD3 R8, P0, PT, R2, UR6, RZ ;  /* 0x0000000602087c10 */ /* 0x000fc8000ff1e0ff */
        /* <DEDUP_REMOVED lines=21> */
.L_x_4:
[----:B------:R-:W0:Y:S01]  /*0360*/  LDCU.64 UR6, c[0x0][0x388] ;  /* 0x00007100ff0677ac */ /* 0x000e220008000a00 */
[CC--:B------:R-:W-:Y:S02]  /*0370*/  IMAD R5, R3.reuse, R2.reuse, R5 ;  /* 0x0000000203057224 */ /* 0x0c0fe400078e0205 */
[----:B------:R-:W-:-:S03]  /*0380*/  IMAD R2, R3, R2, R4 ;  /* 0x0000000203027224 */ /* 0x000fc600078e0204 */
[----:B0-----:R-:W-:-:S04]  /*0390*/  IADD3 R6, P0, PT, R5, UR6, RZ ;  /* 0x0000000605067c10 */ /* 0x001fc8000ff1e0ff */
[----:B------:R-:W-:Y:S02]  /*03a0*/  IADD3.X R7, PT, PT, RZ, UR7, RZ, P0, !PT ;  /* 0x00000007ff077c10 */ /* 0x000fe400087fe4ff */
[----:B------:R-:W-:-:S03]  /*03b0*/  IADD3 R8, P0, PT, R0, UR6, RZ ;  /* 0x0000000600087c10 */ /* 0x000fc6000ff1e0ff */
[----:B------:R-:W2:Y:S02]  /*03c0*/  LDG.E.U8 R6, desc[UR4][R6.64] ;  /* 0x0000000406067981 */ /* 0x000ea4000c1e1100 */
[----:B------:R-:W-:Y:S01]  /*03d0*/  IMAD.X R9, RZ, RZ, UR7, P0 ;  /* 0x00000007ff097e24 */ /* 0x000fe200080e06ff */
[----:B------:R-:W-:-:S04]  /*03e0*/  IADD3 R10, P0, PT, R2, UR6, RZ ;  /* 0x00000006020a7c10 */ /* 0x000fc8000ff1e0ff */
[----:B------:R-:W3:Y:S01]  /*03f0*/  LDG.E.U8 R8, desc[UR4][R8.64] ;  /* 0x0000000408087981 */ /* 0x000ee2000c1e1100 */
[----:B------:R-:W-:-:S05]  /*0400*/  IMAD.X R11, RZ, RZ, UR7, P0 ;  /* 0x00000007ff0b7e24 */ /* 0x000fca00080e06ff */
[----:B------:R-:W4:Y:S01]  /*0410*/  LDG.E.U8 R10, desc[UR4][R10.64] ;  /* 0x000000040a0a7981 */ /* 0x000f22000c1e1100 */
[----:B------:R-:W-:Y:S01]  /*0420*/  UMOV UR6, 0x2b020c4a ;  /* 0x2b020c4a00067882 */ /* 0x000fe20000000000 */
[----:B------:R-:W-:Y:S01]  /*0430*/  UMOV UR7, 0x3fd91687 ;  /* 0x3fd9168700077882 */ /* 0x000fe20000000000 */
[----:B--2---:R-:W-:-:S04]  /*0440*/  VIADD R13, R6, 0xffffff80 ;  /* 0xffffff80060d7836 */ /* 0x004fc80000000000 */
[----:B------:R-:W0:Y:S01]  /*0450*/  I2F.F64 R4, R13 ;  /* 0x0000000d00047312 */ /* 0x000e220000201c00 */
[----:B---3--:R-:W-:-:S07]  /*0460*/  IADD3 R12, PT, PT, R8, -0x10, RZ ;  /* 0xfffffff0080c7810 */ /* 0x008fce0007ffe0ff */
[----:B------:R-:W1:Y:S01]  /*0470*/  I2F.F64 R2, R12 ;  /* 0x0000000c00027312 */ /* 0x000e620000201c00 */
[----:B----4-:R-:W-:Y:S01]  /*0480*/  VIADD R6, R10, 0xffffff80 ;  /* 0xffffff800a067836 */ /* 0x010fe20000000000 */
[----:B0-----:R-:W-:-:S06]  /*0490*/  DMUL R4, R4, -UR6 ;  /* 0x8000000604047c28 */ /* 0x001fcc0008000000 */
        /* <DEDUP_REMOVED lines=8> */
[----:B------:R-:W0:Y:S01]  /*0520*/  F2F.F32.F64 R2, R2 ;  /* 0x0000000200027310 */ /* 0x000e220000301000 */
[----:B-1----:R-:W-:Y:S01]  /*0530*/  IMAD.WIDE.U32 R4, R0, 0x3, R4 ;  /* 0x0000000300047825 */ /* 0x002fe200078e0004 */
[----:B0-----:R-:W-:-:S04]  /*0540*/  FMNMX R7, R2, 255, PT ;  /* 0x437f000002077809 */ /* 0x001fc80003800000 */
[----:B------:R-:W-:-:S06]  /*0550*/  FMNMX R7, RZ, R7, !PT ;  /* 0x00000007ff077209 */ /* 0x000fcc0007800000 */
[----:B------:R-:W0:Y:S02]  /*0560*/  F2I.U32.TRUNC.NTZ R7, R7 ;  /* 0x0000000700077305 */ /* 0x000e24000020f000 */
[----:B0-----:R-:W-:Y:S01]  /*0570*/  STG.E.U8 desc[UR4][R4.64+0x1], R7 ;  /* 0x0000010704007986 */ /* 0x001fe2000c101104 */
[----:B------:R-:W-:Y:S05]  /*0580*/  EXIT ;  /* 0x000000000000794d */ /* 0x000fea0003800000 */
.L_x_3:
[----:B------:R-:W0:Y:S01]  /*0590*/  LDCU.64 UR6, c[0x0][0x388] ;  /* 0x00007100ff0677ac */ /* 0x000e220008000a00 */
[----:B------:R-:W-:-:S05]  /*05a0*/  IMAD R2, R3, R2, R5 ;  /* 0x0000000203027224 */ /* 0x000fca00078e0205 */
        /* <DEDUP_REMOVED lines=8> */
[----:B--2---:R-:W-:-:S04]  /*0630*/  IADD3 R11, PT, PT, R8, -0x80, RZ ;  /* 0xffffff80080b7810 */ /* 0x004fc80007ffe0ff */
        /* <DEDUP_REMOVED lines=16> */
.L_x_5:
        /* <DEDUP_REMOVED lines=12> */
.L_x_22:


//--------------------- .text._Z20CudaProcessNV122ARGBiiPhP6uchar4 --------------------------
	.section	.text._Z20CudaProcessNV122ARGBiiPhP6uchar4,"ax",@progbits
	.align	128
.text._Z20CudaProcessNV122ARGBiiPhP6uchar4:
        .type           _Z20CudaProcessNV122ARGBiiPhP6uchar4,@function
        .size           _Z20CudaProcessNV122ARGBiiPhP6uchar4,(.L_x_23 - _Z20CudaProcessNV122ARGBiiPhP6uchar4)
        .other          _Z20CudaProcessNV122ARGBiiPhP6uchar4,@"STO_CUDA_ENTRY STV_DEFAULT"
_Z20CudaProcessNV122ARGBiiPhP6uchar4:
        /* <DEDUP_REMOVED lines=16> */
[----:B------:R-:W-:Y:S01]  /*0100*/  BSSY.RECONVERGENT B0, `(.L_x_6) ;  /* 0x000006f000007945 */ /* 0x000fe20003800200 */
[-C--:B------:R-:W-:Y:S02]  /*0110*/  IMAD R0, R0, R2.reuse, R5 ;  /* 0x0000000200007224 */ /* 0x080fe400078e0205 */
[----:B------:R-:W-:-:S05]  /*0120*/  IMAD R7, R7, R2, RZ ;  /* 0x0000000207077224 */ /* 0x000fca00078e02ff */
[----:B------:R-:W-:-:S05]  /*0130*/  LOP3.LUT R4, R7, 0xfffffffe, RZ, 0xc0, !PT ;  /* 0xfffffffe07047812 */ /* 0x000fca00078ec0ff */
[----:B------:R-:W-:-:S05]  /*0140*/  IMAD.IADD R4, R5, 0x1, R4 ;  /* 0x0000000105047824 */ /* 0x000fca00078e0204 */
[----:B------:R-:W-:-:S04]  /*0150*/  LOP3.LUT R9, R4, 0xfffffffe, RZ, 0xc0, !PT ;  /* 0xfffffffe04097812 */ /* 0x000fc800078ec0ff */
[----:B------:R-:W-:Y:S02]  /*0160*/  LOP3.LUT R6, R9, 0x1, RZ, 0xfc, !PT ;  /* 0x0000000109067812 */ /* 0x000fe400078efcff */
[----:B0-----:R-:W-:-:S13]  /*0170*/  ISETP.GT.AND P0, PT, R8, 0x1, PT ;  /* 0x000000010800780c */ /* 0x001fda0003f04270 */
[----:B-1----:R-:W-:Y:S05]  /*0180*/  @P0 BRA `(.L_x_7) ;  /* 0x00000000008c0947 */ /* 0x002fea0003800000 */
[----:B------:R-:W-:-:S05]  /*0190*/  VIMNMX.U32 R8, PT, PT, R8, 0x2, PT ;  /* 0x0000000208087848 */ /* 0x000fca0003fe0000 */
[----:B------:R-:W-:-:S04]  /*01a0*/  IMAD.SHL.U32 R8, R8, 0x4, RZ ;  /* 0x0000000408087824 */ /* 0x000fc800078e00ff */
[----:B------:R-:W0:Y:S02]  /*01b0*/  LDC R4, c[0x2][R8] ;  /* 0x0080000008047b82 */ /* 0x000e240000000800 */
[----:B0-----:R-:W-:-:S04]  /*01c0*/  SHF.R.S32.HI R5, RZ, 0x1f, R4 ;  /* 0x0000001fff057819 */ /* 0x001fc80000011404 */
.L_x_13:
[----:B------:R-:W-:Y:S05]  /*01d0*/  BRX R4 -0x1e0                               (*"BRANCH_TARGETS .L_x_14,.L_x_15,.L_x_16"*) ;  /* 0xfffffffc04887949 */ /* 0x000fea000383ffff */
.L_x_15:
        /* <DEDUP_REMOVED lines=26> */
.L_x_14:
[----:B------:R-:W0:Y:S02]  /*0380*/  LDC.64 R2, c[0x0][0x390] ;  /* 0x0000e400ff027b82 */ /* 0x000e240000000a00 */
[----:B0-----:R-:W-:-:S05]  /*0390*/  IMAD.WIDE.U32 R2, R0, 0x4, R2 ;  /* 0x0000000400027825 */ /* 0x001fca00078e0002 */
[----:B------:R-:W-:Y:S01]  /*03a0*/  STG.E.U8 desc[UR4][R2.64], RZ ;  /* 0x000000ff02007986 */ /* 0x000fe2000c101104 */
[----:B------:R-:W-:Y:S05]  /*03b0*/  EXIT ;  /* 0x000000000000794d */ /* 0x000fea0003800000 */
.L_x_7:
[----:B------:R-:W-:-:S05]  /*03c0*/  IMAD.MOV.U32 R5, RZ, RZ, -0x2 ;  /* 0xfffffffeff057424 */ /* 0x000fca00078e00ff */
[----:B------:R-:W-:-:S05]  /*03d0*/  VIADDMNMX.U32 R8, R8, R5, 0x2, PT ;  /* 0x0000000208087446 */ /* 0x000fca0003800005 */
[----:B------:R-:W-:-:S04]  /*03e0*/  IMAD.SHL.U32 R8, R8, 0x4, RZ ;  /* 0x0000000408087824 */ /* 0x000fc800078e00ff */
[----:B------:R-:W0:Y:S02]  /*03f0*/  LDC R4, c[0x2][R8+0xc] ;  /* 0x0080030008047b82 */ /* 0x000e240000000800 */
[----:B0-----:R-:W-:-:S04]  /*0400*/  SHF.R.S32.HI R5, RZ, 0x1f, R4 ;  /* 0x0000001fff057819 */ /* 0x001fc80000011404 */
.L_x_17:
[----:B------:R-:W-:Y:S05]  /*0410*/  BRX R4 -0x420                               (*"BRANCH_TARGETS .L_x_18,.L_x_19,.L_x_16"*) ;  /* 0xfffffff804f87949 */ /* 0x000fea000383ffff */
.L_x_19:
[----:B------:R-:W0:Y:S01]  /*0420*/  LDCU.64 UR6, c[0x0][0x388] ;  /* 0x00007100ff0677ac */ /* 0x000e220008000a00 */
[----:B------:R-:W-:-:S05]  /*0430*/  IMAD R6, R3, R2, R6 ;  /* 0x0000000203067224 */ /* 0x000fca00078e0206 */
[----:B0-----:R-:W-:-:S04]  /*0440*/  IADD3 R6, P0, PT, R6, UR6, RZ ;  /* 0x0000000606067c10 */ /* 0x001fc8000ff1e0ff */
[----:B------:R-:W-:Y:S02]  /*0450*/  IADD3.X R7, PT, PT, RZ, UR7, RZ, P0, !PT ;  /* 0x00000007ff077c10 */ /* 0x000fe400087fe4ff */
[----:B------:R-:W-:-:S03]  /*0460*/  IADD3 R8, P0, PT, R0, UR6, RZ ;  /* 0x0000000600087c10 */ /* 0x000fc6000ff1e0ff */
[----:B------:R-:W2:Y:S02]  /*0470*/  LDG.E.U8 R6, desc[UR4][R6.64] ;  /* 0x0000000406067981 */ /* 0x000ea4000c1e1100 */
        /* <DEDUP_REMOVED lines=21> */
.L_x_18:
        /* <DEDUP_REMOVED lines=33> */
[----:B0-----:R0:W-:Y:S02]  /*07e0*/  STG.E.U8 desc[UR4][R4.64+0x2], R7 ;  /* 0x0000020704007986 */ /* 0x0011e4000c101104 */
.L_x_16:
[----:B------:R-:W-:Y:S05]  /*07f0*/  BSYNC.RECONVERGENT B0 ;  /* 0x0000000000007941 */ /* 0x000fea0003800200 */
.L_x_6:
[----:B------:R-:W-:Y:S05]  /*0800*/  EXIT ;  /* 0x000000000000794d */ /* 0x000fea0003800000 */
.L_x_8:
        /* <DEDUP_REMOVED lines=15> */
.L_x_23:


//--------------------- .text._Z17CudaProcessRGB2UViiP6uchar3Ph --------------------------
	.section	.text._Z17CudaProcessRGB2UViiP6uchar3Ph,"ax",@progbits
	.align	128
.text._Z17CudaProcessRGB2UViiP6uchar3Ph:
        .type           _Z17CudaProcessRGB2UViiP6uchar3Ph,@function
        .size           _Z17CudaProcessRGB2UViiP6uchar3Ph,(.L_x_24 - _Z17CudaProcessRGB2UViiP6uchar3Ph)
        .other          _Z17CudaProcessRGB2UViiP6uchar3Ph,@"STO_CUDA_ENTRY STV_DEFAULT"
_Z17CudaProcessRGB2UViiP6uchar3Ph:
        /* <DEDUP_REMOVED lines=8> */
[----:B0-----:R-:W-:Y:S01]  /*0080*/  IMAD R3, R3, UR5, R0 ;  /* 0x0000000503037c24 */ /* 0x001fe2000f8e0200 */
[----:B--2---:R-:W-:-:S04]  /*0090*/  USHF.L.U32 UR5, UR8, 0x1, URZ ;  /* 0x0000000108057899 */ /* 0x004fc800080006ff */
[----:B------:R-:W-:Y:S01]  /*00a0*/  UIADD3 UR6, UPT, UPT, UR5, -0x1, URZ ;  /* 0xffffffff05067890 */ /* 0x000fe2000fffe0ff */
[----:B-1----:R-:W-:Y:S01]  /*00b0*/  IMAD R2, R2, UR4, R5 ;  /* 0x0000000402027c24 */ /* 0x002fe2000f8e0205 */
[----:B------:R-:W-:Y:S01]  /*00c0*/  ULEA UR4, UR9, 0xffffffff, 0x1 ;  /* 0xffffffff09047891 */ /* 0x000fe2000f8e08ff */
[C---:B------:R-:W-:Y:S02]  /*00d0*/  IMAD.SHL.U32 R5, R3.reuse, 0x2, RZ ;  /* 0x0000000203057824 */ /* 0x040fe400078e00ff */
[----:B------:R-:W-:Y:S02]  /*00e0*/  IMAD.SHL.U32 R0, R2, 0x2, RZ ;  /* 0x0000000202007824 */ /* 0x000fe400078e00ff */
[----:B------:R-:W-:Y:S01]  /*00f0*/  IMAD R3, R3, UR8, RZ ;  /* 0x0000000803037c24 */ /* 0x000fe2000f8e02ff */
[----:B------:R-:W-:-:S04]  /*0100*/  ISETP.GE.U32.AND P0, PT, R5, UR4, PT ;  /* 0x0000000405007c0c */ /* 0x000fc8000bf06070 */
[----:B------:R-:W-:-:S13]  /*0110*/  ISETP.GE.U32.OR P0, PT, R0, UR6, P0 ;  /* 0x0000000600007c0c */ /* 0x000fda0008706470 */
[----:B------:R-:W-:Y:S05]  /*0120*/  @P0 EXIT ;  /* 0x000000000000094d */ /* 0x000fea0003800000 */
[----:B------:R-:W0:Y:S01]  /*0130*/  LDC.64 R26, c[0x0][0x388] ;  /* 0x0000e200ff1a7b82 */ /* 0x000e220000000a00 */
[----:B------:R-:W1:Y:S01]  /*0140*/  LDCU.64 UR6, c[0x0][0x358] ;  /* 0x00006b00ff0677ac */ /* 0x000e620008000a00 */
[----:B------:R-:W-:-:S04]  /*0150*/  IMAD R5, R5, UR5, R0 ;  /* 0x0000000505057c24 */ /* 0x000fc8000f8e0200 */
[----:B0-----:R-:W-:-:S05]  /*0160*/  IMAD.WIDE.U32 R10, R5, 0x3, R26 ;  /* 0x00000003050a7825 */ /* 0x001fca00078e001a */
[----:B-1----:R-:W2:Y:S04]  /*0170*/  LDG.E.U8 R7, desc[UR6][R10.64+0x4] ;  /* 0x000004060a077981 */ /* 0x002ea8000c1e1100 */
[----:B------:R-:W3:Y:S04]  /*0180*/  LDG.E.U8 R22, desc[UR6][R10.64+0x3] ;  /* 0x000003060a167981 */ /* 0x000ee8000c1e1100 */
[----:B------:R-:W4:Y:S04]  /*0190*/  LDG.E.U8 R25, desc[UR6][R10.64+0x1] ;  /* 0x000001060a197981 */ /* 0x000f28000c1e1100 */
[----:B------:R-:W5:Y:S04]  /*01a0*/  LDG.E.U8 R24, desc[UR6][R10.64+0x5] ;  /* 0x000005060a187981 */ /* 0x000f68000c1e1100 */
[----:B------:R-:W5:Y:S04]  /*01b0*/  LDG.E.U8 R16, desc[UR6][R10.64] ;  /* 0x000000060a107981 */ /* 0x000f68000c1e1100 */
[----:B------:R2:W5:Y:S01]  /*01c0*/  LDG.E.U8 R14, desc[UR6][R10.64+0x2] ;  /* 0x000002060a0e7981 */ /* 0x000562000c1e1100 */
[----:B------:R-:W-:-:S04]  /*01d0*/  VIADD R5, R5, UR5 ;  /* 0x0000000505057c36 */ /* 0x000fc80008000000 */
[----:B------:R-:W-:-:S05]  /*01e0*/  IMAD.WIDE.U32 R26, R5, 0x3, R26 ;  /* 0x00000003051a7825 */ /* 0x000fca00078e001a */
[----:B------:R-:W5:Y:S04]  /*01f0*/  LDG.E.U8 R23, desc[UR6][R26.64+0x1] ;  /* 0x000001061a177981 */ /* 0x000f68000c1e1100 */
[----:B------:R-:W5:Y:S04]  /*0200*/  LDG.E.U8 R9, desc[UR6][R26.64] ;  /* 0x000000061a097981 */ /* 0x000f68000c1e1100 */
[----:B------:R-:W5:Y:S04]  /*0210*/  LDG.E.U8 R5, desc[UR6][R26.64+0x4] ;  /* 0x000004061a057981 */ /* 0x000f68000c1e1100 */
[----:B------:R-:W5:Y:S04]  /*0220*/  LDG.E.U8 R8, desc[UR6][R26.64+0x3] ;  /* 0x000003061a087981 */ /* 0x000f68000c1e1100 */
[----:B------:R-:W5:Y:S04]  /*0230*/  LDG.E.U8 R4, desc[UR6][R26.64+0x2] ;  /* 0x000002061a047981 */ /* 0x000f68000c1e1100 */
[----:B------:R0:W5:Y:S01]  /*0240*/  LDG.E.U8 R6, desc[UR6][R26.64+0x5] ;  /* 0x000005061a067981 */ /* 0x000162000c1e1100 */
[----:B------:R-:W-:Y:S01]  /*0250*/  UMOV UR8, 0x76c8b439 ;  /* 0x76c8b43900087882 */ /* 0x000fe20000000000 */
        /* <DEDUP_REMOVED lines=9> */
[----:B------:R-:W-:-:S02]  /*02f0*/  IMAD.IADD R2, R2, 0x1, R3 ;  /* 0x0000000102027824 */ /* 0x000fc400078e0203 */
[----:B------:R-:W-:Y:S01]  /*0300*/  IMAD R0, R3, 0x2, R0 ;  /* 0x0000000203007824 */ /* 0x000fe200078e0200 */
[----:B--2---:R-:W1:Y:S08]  /*0310*/  I2F.F64.U16 R10, R7 ;  /* 0x00000007000a7312 */ /* 0x004e700000101800 */
[----:B---3--:R-:W2:Y:S01]  /*0320*/  I2F.F64.U16 R12, R22 ;  /* 0x00000016000c7312 */ /* 0x008ea20000101800 */
[----:B-1----:R-:W-:-:S07]  /*0330*/  DMUL R10, R10, UR8 ;  /* 0x000000080a0a7c28 */ /* 0x002fce0008000000 */
[----:B----4-:R-:W1:Y:S08]  /*0340*/  I2F.F64.U16 R18, R25 ;  /* 0x0000001900127312 */ /* 0x010e700000101800 */
[----:B-----5:R-:W3:Y:S01]  /*0350*/  I2F.F64.U16 R24, R24 ;  /* 0x0000001800187312 */ /* 0x020ee20000101800 */
[----:B--2---:R-:W-:-:S07]  /*0360*/  DFMA R10, R12, -UR10, -R10 ;  /* 0x8000000a0c0a7c2b */ /* 0x004fce000800080a */
[----:B------:R-:W2:Y:S01]  /*0370*/  I2F.F64.U16 R16, R16 ;  /* 0x0000001000107312 */ /* 0x000ea20000101800 */
[C---:B-1----:R-:W-:Y:S02]  /*0380*/  DMUL R20, R18.reuse, UR8 ;  /* 0x0000000812147c28 */ /* 0x042fe40008000000 */
[----:B------:R-:W-:Y:S02]  /*0390*/  DMUL R18, R18, UR14 ;  /* 0x0000000e12127c28 */ /* 0x000fe40008000000 */
[----:B---3--:R-:W-:-:S03]  /*03a0*/  DFMA R10, R24, UR12, R10 ;  /* 0x0000000c180a7c2b */ /* 0x008fc6000800000a */
[----:B------:R-:W1:Y:S01]  /*03b0*/  I2F.F64.U16 R14, R14 ;  /* 0x0000000e000e7312 */ /* 0x000e620000101800 */
[C---:B--2---:R-:W-:Y:S02]  /*03c0*/  DFMA R20, R16.reuse, -UR10, -R20 ;  /* 0x8000000a10147c2b */ /* 0x044fe40008000814 */
[----:B------:R-:W-:Y:S02]  /*03d0*/  DFMA R18, R16, UR12, -R18 ;  /* 0x0000000c10127c2b */ /* 0x000fe40008000812 */
[----:B0-----:R-:W-:-:S03]  /*03e0*/  DADD R26, R10, 128 ;  /* 0x406000000a1a7429 */ /* 0x001fc60000000000 */
[----:B------:R-:W0:Y:S01]  /*03f0*/  I2F.F64.U16 R10, R7 ;  /* 0x00000007000a7312 */ /* 0x000e220000101800 */
[C---:B-1----:R-:W-:Y:S02]  /*0400*/  DFMA R20, R14.reuse, UR12, R20 ;  /* 0x0000000c0e147c2b */ /* 0x042fe40008000014 */
[----:B------:R-:W-:-:S05]  /*0410*/  DFMA R18, R14, -UR16, R18 ;  /* 0x800000100e127c2b */ /* 0x000fca0008000012 */
[----:B------:R-:W1:Y:S01]  /*0420*/  I2F.F64.U16 R14, R22 ;  /* 0x00000016000e7312 */ /* 0x000e620000101800 */
[----:B------:R-:W-:Y:S02]  /*0430*/  DADD R20, R20, 128 ;  /* 0x4060000014147429 */ /* 0x000fe40000000000 */
[----:B0-----:R-:W-:-:S05]  /*0440*/  DMUL R10, R10, UR14 ;  /* 0x0000000e0a0a7c28 */ /* 0x001fca0008000000 */
[----:B------:R-:W0:Y:S01]  /*0450*/  I2F.F64.U16 R16, R23 ;  /* 0x0000001700107312 */ /* 0x000e220000101800 */
[----:B------:R-:W-:Y:S02]  /*0460*/  DADD R28, R18, 128 ;  /* 0x40600000121c7429 */ /* 0x000fe40000000000 */
[----:B-1----:R-:W-:-:S05]  /*0470*/  DFMA R10, R14, UR12, -R10 ;  /* 0x0000000c0e0a7c2b */ /* 0x002fca000800080a */
[----:B------:R-:W-:Y:S08]  /*0480*/  F2F.F32.F64 R12, R20 ;  /* 0x00000014000c7310 */ /* 0x000ff00000301000 */
[----:B------:R-:W1:Y:S01]  /*0490*/  I2F.F64.U16 R18, R9 ;  /* 0x0000000900127312 */ /* 0x000e620000101800 */
[----:B------:R-:W-:-:S07]  /*04a0*/  DFMA R10, R24, -UR16, R10 ;  /* 0x80000010180a7c2b */ /* 0x000fce000800000a */
[----:B------:R-:W2:Y:S08]  /*04b0*/  I2F.F64.U16 R20, R5 ;  /* 0x0000000500147312 */ /* 0x000eb00000101800 */
[----:B------:R0:W-:Y:S02]  /*04c0*/  F2F.F32.F64 R13, R28 ;  /* 0x0000001c000d7310 */ /* 0x0001e40000301000 */
[----:B0-----:R-:W-:-:S02]  /*04d0*/  DMUL R28, R16, UR8 ;  /* 0x00000008101c7c28 */ /* 0x001fc40008000000 */
[----:B------:R-:W-:-:S04]  /*04e0*/  DMUL R16, R16, UR14 ;  /* 0x0000000e10107c28 */ /* 0x000fc80008000000 */
[----:B------:R-:W0:Y:S02]  /*04f0*/  I2F.F64.U16 R24, R8 ;  /* 0x0000000800187312 */ /* 0x000e240000101800 */
[C---:B-1----:R-:W-:Y:S02]  /*0500*/  DFMA R28, R18.reuse, -UR10, -R28 ;  /* 0x8000000a121c7c2b */ /* 0x042fe4000800081c */
[----:B------:R-:W-:-:S04]  /*0510*/  DFMA R16, R18, UR12, -R16 ;  /* 0x0000000c12107c2b */ /* 0x000fc80008000810 */
[----:B------:R-:W1:Y:S01]  /*0520*/  I2F.F64.U16 R14, R4 ;  /* 0x00000004000e7312 */ /* 0x000e620000101800 */
[----:B--2---:R-:W-:-:S07]  /*0530*/  DMUL R18, R20, UR8 ;  /* 0x0000000814127c28 */ /* 0x004fce0008000000 */
[----:B------:R-:W2:Y:S01]  /*0540*/  I2F.F64.U16 R6, R6 ;  /* 0x0000000600067312 */ /* 0x000ea20000101800 */
[----:B------:R-:W-:Y:S02]  /*0550*/  DMUL R20, R20, UR14 ;  /* 0x0000000e14147c28 */ /* 0x000fe40008000000 */
[----:B------:R-:W-:-:S05]  /*0560*/  DADD R10, R10, 128 ;  /* 0x406000000a0a7429 */ /* 0x000fca0000000000 */
[----:B------:R-:W3:Y:S01]  /*0570*/  F2F.F32.F64 R26, R26 ;  /* 0x0000001a001a7310 */ /* 0x000ee20000301000 */
[C---:B0-----:R-:W-:Y:S01]  /*0580*/  DFMA R18, R24.reuse, -UR10, -R18 ;  /* 0x8000000a18127c2b */ /* 0x041fe20008000812 */
[----:B------:R-:W-:Y:S01]  /*0590*/  FMNMX R12, R12, 255, PT ;  /* 0x437f00000c0c7809 */ /* 0x000fe20003800000 */
[----:B------:R-:W-:Y:S01]  /*05a0*/  DFMA R20, R24, UR12, -R20 ;  /* 0x0000000c18147c2b */ /* 0x000fe20008000814 */
[----:B------:R-:W-:Y:S01]  /*05b0*/  FMNMX R13, R13, 255, PT ;  /* 0x437f00000d0d7809 */ /* 0x000fe20003800000 */
[C---:B-1----:R-:W-:Y:S01]  /*05c0*/  DFMA R28, R14.reuse, UR12, R28 ;  /* 0x0000000c0e1c7c2b */ /* 0x042fe2000800001c */
[----:B------:R-:W0:Y:S01]  /*05d0*/  LDCU.64 UR8, c[0x0][0x390] ;  /* 0x00007200ff0877ac */ /* 0x000e220008000a00 */
[----:B------:R-:W-:Y:S02]  /*05e0*/  DFMA R16, R14, -UR16, R16 ;  /* 0x800000100e107c2b */ /* 0x000fe40008000010 */
[C---:B--2---:R-:W-:Y:S02]  /*05f0*/  DFMA R18, R6.reuse, UR12, R18 ;  /* 0x0000000c06127c2b */ /* 0x044fe40008000012 */
[----:B------:R-:W-:-:S02]  /*0600*/  DFMA R6, R6, -UR16, R20 ;  /* 0x8000001006067c2b */ /* 0x000fc40008000014 */
[----:B------:R-:W-:Y:S02]  /*0610*/  DADD R28, R28, 128 ;  /* 0x406000001c1c7429 */ /* 0x000fe40000000000 */
[----:B------:R-:W-:Y:S02]  /*0620*/  DADD R16, R16, 128 ;  /* 0x4060000010107429 */ /* 0x000fe40000000000 */
[----:B------:R-:W-:Y:S02]  /*0630*/  DADD R18, R18, 128 ;  /* 0x4060000012127429 */ /* 0x000fe40000000000 */
[----:B------:R-:W-:Y:S01]  /*0640*/  DADD R6, R6, 128 ;  /* 0x4060000006067429 */ /* 0x000fe20000000000 */
[----:B------:R-:W1:Y:S08]  /*0650*/  F2F.F32.F64 R10, R10 ;  /* 0x0000000a000a7310 */ /* 0x000e700000301000 */
[----:B------:R-:W2:Y:S08]  /*0660*/  F2F.F32.F64 R4, R28 ;  /* 0x0000001c00047310 */ /* 0x000eb00000301000 */
[----:B------:R-:W4:Y:S01]  /*0670*/  F2F.F32.F64 R5, R16 ;  /* 0x0000001000057310 */ /* 0x000f220000301000 */
[----:B---3--:R-:W-:-:S07]  /*0680*/  FMNMX R26, R26, 255, PT ;  /* 0x437f00001a1a7809 */ /* 0x008fce0003800000 */
[----:B------:R-:W3:Y:S01]  /*0690*/  F2F.F32.F64 R18, R18 ;  /* 0x0000001200127310 */ /* 0x000ee20000301000 */
[----:B-1----:R-:W-:-:S07]  /*06a0*/  FMNMX R10, R10, 255, PT ;  /* 0x437f00000a0a7809 */ /* 0x002fce0003800000 */
[----:B------:R-:W1:Y:S01]  /*06b0*/  F2F.F32.F64 R6, R6 ;  /* 0x0000000600067310 */ /* 0x000e620000301000 */
[----:B------:R-:W-:Y:S02]  /*06c0*/  FMNMX R12, RZ, R12, !PT ;  /* 0x0000000cff0c7209 */ /* 0x000fe40007800000 */
[----:B------:R-:W-:Y:S02]  /*06d0*/  FMNMX R9, RZ, R26, !PT ;  /* 0x0000001aff097209 */ /* 0x000fe40007800000 */
[----:B--2---:R-:W-:Y:S02]  /*06e0*/  FMNMX R4, R4, 255, PT ;  /* 0x437f000004047809 */ /* 0x004fe40003800000 */
[----:B------:R-:W-:Y:S02]  /*06f0*/  FMNMX R13, RZ, R13, !PT ;  /* 0x0000000dff0d7209 */ /* 0x000fe40007800000 */
[----:B------:R-:W-:Y:S02]  /*0700*/  FMNMX R10, RZ, R10, !PT ;  /* 0x0000000aff0a7209 */ /* 0x000fe40007800000 */
[----:B----4-:R-:W-:Y:S01]  /*0710*/  FMNMX R5, R5, 255, PT ;  /* 0x437f000005057809 */ /* 0x010fe20003800000 */
[----:B------:R-:W-:Y:S01]  /*0720*/  FADD R9, R12, R9 ;  /* 0x000000090c097221 */ /* 0x000fe20000000000 */
[----:B---3--:R-:W-:-:S02]  /*0730*/  FMNMX R18, R18, 255, PT ;  /* 0x437f000012127809 */ /* 0x008fc40003800000 */
[----:B------:R-:W-:Y:S01]  /*0740*/  FMNMX R4, RZ, R4, !PT ;  /* 0x00000004ff047209 */ /* 0x000fe20007800000 */
[----:B------:R-:W-:Y:S01]  /*0750*/  FADD R10, R13, R10 ;  /* 0x0000000a0d0a7221 */ /* 0x000fe20000000000 */
[----:B-1----:R-:W-:Y:S02]  /*0760*/  FMNMX R6, R6, 255, PT ;  /* 0x437f000006067809 */ /* 0x002fe40003800000 */
[----:B------:R-:W-:Y:S01]  /*0770*/  FMNMX R5, RZ, R5, !PT ;  /* 0x00000005ff057209 */ /* 0x000fe20007800000 */
[----:B------:R-:W-:Y:S01]  /*0780*/  FADD R9, R4, R9 ;  /* 0x0000000904097221 */ /* 0x000fe20000000000 */
[----:B------:R-:W-:Y:S02]  /*0790*/  FMNMX R18, RZ, R18, !PT ;  /* 0x00000012ff127209 */ /* 0x000fe40007800000 */
[----:B------:R-:W-:Y:S01]  /*07a0*/  FMNMX R6, RZ, R6, !PT ;  /* 0x00000006ff067209 */ /* 0x000fe20007800000 */
[----:B------:R-:W-:Y:S02]  /*07b0*/  FADD R7, R5, R10 ;  /* 0x0000000a05077221 */ /* 0x000fe40000000000 */
[----:B------:R-:W-:-:S02]  /*07c0*/  FADD R9, R18, R9 ;  /* 0x0000000912097221 */ /* 0x000fc40000000000 */
[----:B------:R-:W-:Y:S02]  /*07d0*/  FADD R10, R6, R7 ;  /* 0x00000007060a7221 */ /* 0x000fe40000000000 */
[----:B------:R-:W1:Y:S08]  /*07e0*/  F2F.F64.F32 R4, R9 ;  /* 0x0000000900047310 */ /* 0x000e700000201800 */
[----:B------:R-:W2:Y:S01]  /*07f0*/  F2F.F64.F32 R6, R10 ;  /* 0x0000000a00067310 */ /* 0x000ea20000201800 */
[----:B-1----:R-:W-:-:S02]  /*0800*/  DMUL R4, R4, 0.25 ;  /* 0x3fd0000004047828 */ /* 0x002fc40000000000 */
[----:B--2---:R-:W-:-:S08]  /*0810*/  DMUL R6, R6, 0.25 ;  /* 0x3fd0000006067828 */ /* 0x004fd00000000000 */
[----:B------:R-:W1:Y:S01]  /*0820*/  F2I.U32.F64.TRUNC R5, R4 ;  /* 0x0000000400057311 */ /* 0x000e62000030d000 */
[----:B0-----:R-:W-:Y:S02]  /*0830*/  LEA R2, P0, R2, UR8, 0x1 ;  /* 0x0000000802027c11 */ /* 0x001fe4000f8008ff */
[----:B------:R-:W-:-:S05]  /*0840*/  IADD3 R8, P1, PT, R0, UR8, RZ ;  /* 0x0000000800087c10 */ /* 0x000fca000ff3e0ff */
[----:B------:R-:W0:Y:S01]  /*0850*/  F2I.U32.F64.TRUNC R7, R6 ;  /* 0x0000000600077311 */ /* 0x000e22000030d000 */
[----:B------:R-:W-:Y:S02]  /*0860*/  IMAD.X R3, RZ, RZ, UR9, P0 ;  /* 0x00000009ff037e24 */ /* 0x000fe400080e06ff */
[----:B------:R-:W-:-:S03]  /*0870*/  IMAD.X R9, RZ, RZ, UR9, P1 ;  /* 0x00000009ff097e24 */ /* 0x000fc600088e06ff */
[----:B-1----:R-:W-:Y:S04]  /*0880*/  STG.E.U8 desc[UR6][R2.64+0x1], R5 ;  /* 0x0000010502007986 */ /* 0x002fe8000c101106 */
[----:B0-----:R-:W-:Y:S01]  /*0890*/  STG.E.U8 desc[UR6][R8.64], R7 ;  /* 0x0000000708007986 */ /* 0x001fe2000c101106 */
[----:B------:R-:W-:Y:S05]  /*08a0*/  EXIT ;  /* 0x000000000000794d */ /* 0x000fea0003800000 */
.L_x_9:
        /* <DEDUP_REMOVED lines=13> */
.L_x_24:


//--------------------- .text._Z18CudaProcessARGB2UViiP6uchar4Ph --------------------------
	.section	.text._Z18CudaProcessARGB2UViiP6uchar4Ph,"ax",@progbits
	.align	128
.text._Z18CudaProcessARGB2UViiP6uchar4Ph:
        .type           _Z18CudaProcessARGB2UViiP6uchar4Ph,@function
        .size           _Z18CudaProcessARGB2UViiP6uchar4Ph,(.L_x_25 - _Z18CudaProcessARGB2UViiP6uchar4Ph)
        .other          _Z18CudaProcessARGB2UViiP6uchar4Ph,@"STO_CUDA_ENTRY STV_DEFAULT"
_Z18CudaProcessARGB2UViiP6uchar4Ph:
        /* <DEDUP_REMOVED lines=23> */
[----:B-1----:R-:W2:Y:S04]  /*0170*/  LDG.E.U16 R4, desc[UR6][R10.64+0x2] ;  /* 0x000002060a047981 */ /* 0x002ea8000c1e1500 */
[----:B------:R-:W3:Y:S04]  /*0180*/  LDG.E.U8 R16, desc[UR6][R10.64+0x1] ;  /* 0x000001060a107981 */ /* 0x000ee8000c1e1100 */
[----:B------:R-:W4:Y:S04]  /*0190*/  LDG.E.U16 R25, desc[UR6][R10.64+0x6] ;  /* 0x000006060a197981 */ /* 0x000f28000c1e1500 */
[----:B------:R-:W5:Y:S01]  /*01a0*/  LDG.E.U8 R24, desc[UR6][R10.64+0x5] ;  /* 0x000005060a187981 */ /* 0x000f62000c1e1100 */
[----:B------:R-:W-:-:S04]  /*01b0*/  VIADD R3, R3, UR5 ;  /* 0x0000000503037c36 */ /* 0x000fc80008000000 */
[----:B------:R-:W-:-:S05]  /*01c0*/  IMAD.WIDE.U32 R26, R3, 0x4, R26 ;  /* 0x00000004031a7825 */ /* 0x000fca00078e001a */
[----:B------:R-:W5:Y:S04]  /*01d0*/  LDG.E.U16 R23, desc[UR6][R26.64+0x2] ;  /* 0x000002061a177981 */ /* 0x000f68000c1e1500 */
[----:B------:R-:W5:Y:S04]  /*01e0*/  LDG.E.U8 R14, desc[UR6][R26.64+0x1] ;  /* 0x000001061a0e7981 */ /* 0x000f68000c1e1100 */
[----:B------:R-:W5:Y:S04]  /*01f0*/  LDG.E.U16 R6, desc[UR6][R26.64+0x6] ;  /* 0x000006061a067981 */ /* 0x000f68000c1e1500 */
        /* <DEDUP_REMOVED lines=13> */
[----:B--2---:R-:W1:Y:S08]  /*02d0*/  I2F.F64.U8 R12, R4 ;  /* 0x00000004000c7312 */ /* 0x004e700000001800 */
[----:B---3--:R-:W2:Y:S01]  /*02e0*/  I2F.F64.U16 R16, R16 ;  /* 0x0000001000107312 */ /* 0x008ea20000101800 */
[----:B-1----:R-:W-:-:S07]  /*02f0*/  DMUL R20, R12, UR8 ;  /* 0x000000080c147c28 */ /* 0x002fce0008000000 */
[----:B----4-:R-:W1:Y:S01]  /*0300*/  I2F.F64.U8 R18, R25 ;  /* 0x0000001900127312 */ /* 0x010e620000001800 */
[----:B------:R-:W-:Y:S02]  /*0310*/  DMUL R12, R12, UR14 ;  /* 0x0000000e0c0c7c28 */ /* 0x000fe40008000000 */
[----:B--2---:R-:W-:-:S05]  /*0320*/  DFMA R20, R16, -UR10, -R20 ;  /* 0x8000000a10147c2b */ /* 0x004fca0008000814 */
[----:B------:R-:W2:Y:S01]  /*0330*/  I2F.F64.U8 R8, R4.B1 ;  /* 0x1000000400087312 */ /* 0x000ea20000001800 */
[----:B------:R-:W-:Y:S02]  /*0340*/  DFMA R12, R16, UR12, -R12 ;  /* 0x0000000c100c7c2b */ /* 0x000fe4000800080c */
[----:B-1----:R-:W-:-:S05]  /*0350*/  DMUL R18, R18, UR8 ;  /* 0x0000000812127c28 */ /* 0x002fca0008000000 */
[----:B-----5:R-:W1:Y:S01]  /*0360*/  I2F.F64.U16 R10, R24 ;  /* 0x00000018000a7312 */ /* 0x020e620000101800 */
[----:B--2---:R-:W-:-:S07]  /*0370*/  DFMA R20, R8, UR12, R20 ;  /* 0x0000000c08147c2b */ /* 0x004fce0008000014 */
[----:B------:R-:W2:Y:S01]  /*0380*/  I2F.F64.U8 R16, R25.B1 ;  /* 0x1000001900107312 */ /* 0x000ea20000001800 */
[----:B------:R-:W-:Y:S02]  /*0390*/  DFMA R12, R8, -UR16, R12 ;  /* 0x80000010080c7c2b */ /* 0x000fe4000800000c */
[----:B-1----:R-:W-:-:S05]  /*03a0*/  DFMA R10, R10, -UR10, -R18 ;  /* 0x8000000a0a0a7c2b */ /* 0x002fca0008000812 */
[----:B------:R-:W1:Y:S01]  /*03b0*/  I2F.F64.U8 R8, R25 ;  /* 0x0000001900087312 */ /* 0x000e620000001800 */
[----:B0-----:R-:W-:Y:S02]  /*03c0*/  DADD R26, R20, 128 ;  /* 0x40600000141a7429 */ /* 0x001fe40000000000 */
[----:B------:R-:W-:Y:S02]  /*03d0*/  DADD R12, R12, 128 ;  /* 0x406000000c0c7429 */ /* 0x000fe40000000000 */
[----:B--2---:R-:W-:-:S03]  /*03e0*/  DFMA R10, R16, UR12, R10 ;  /* 0x0000000c100a7c2b */ /* 0x004fc6000800000a */
[----:B------:R-:W0:Y:S01]  /*03f0*/  I2F.F64.U16 R18, R24 ;  /* 0x0000001800127312 */ /* 0x000e220000101800 */
[----:B-1----:R-:W-:-:S07]  /*0400*/  DMUL R8, R8, UR14 ;  /* 0x0000000e08087c28 */ /* 0x002fce0008000000 */
[----:B------:R-:W1:Y:S01]  /*0410*/  I2F.F64.U8 R20, R23 ;  /* 0x0000001700147312 */ /* 0x000e620000001800 */
[----:B------:R-:W-:Y:S02]  /*0420*/  DADD R28, R10, 128 ;  /* 0x406000000a1c7429 */ /* 0x000fe40000000000 */
[----:B0-----:R-:W-:-:S05]  /*0430*/  DFMA R18, R18, UR12, -R8 ;  /* 0x0000000c12127c2b */ /* 0x001fca0008000808 */
[----:B------:R-:W-:Y:S03]  /*0440*/  I2F.F64.U16 R14, R14 ;  /* 0x0000000e000e7312 */ /* 0x000fe60000101800 */
[----:B------:R-:W-:-:S05]  /*0450*/  DFMA R18, R16, -UR16, R18 ;  /* 0x8000001010127c2b */ /* 0x000fca0008000012 */
[----:B------:R-:W-:Y:S03]  /*0460*/  I2F.F64.U8 R10, R6 ;  /* 0x00000006000a7312 */ /* 0x000fe60000001800 */
[----:B------:R-:W-:-:S05]  /*0470*/  DADD R18, R18, 128 ;  /* 0x4060000012127429 */ /* 0x000fca0000000000 */
[----:B------:R1:W0:Y:S08]  /*0480*/  F2F.F32.F64 R3, R12 ;  /* 0x0000000c00037310 */ /* 0x0002300000301000 */
[----:B------:R-:W2:Y:S01]  /*0490*/  I2F.F64.U16 R16, R22 ;  /* 0x0000001600107312 */ /* 0x000ea20000101800 */
[C---:B-1----:R-:W-:Y:S02]  /*04a0*/  DMUL R12, R20.reuse, UR8 ;  /* 0x00000008140c7c28 */ /* 0x042fe40008000000 */
[----:B------:R-:W-:Y:S01]  /*04b0*/  DMUL R20, R20, UR14 ;  /* 0x0000000e14147c28 */ /* 0x000fe20008000000 */
[----:B0-----:R-:W-:-:S04]  /*04c0*/  FMNMX R3, R3, 255, PT ;  /* 0x437f000003037809 */ /* 0x001fc80003800000 */
[----:B------:R-:W0:Y:S01]  /*04d0*/  I2F.F64.U8 R8, R23.B1 ;  /* 0x1000001700087312 */ /* 0x000e220000001800 */
[C---:B------:R-:W-:Y:S01]  /*04e0*/  DFMA R12, R14.reuse, -UR10, -R12 ;  /* 0x8000000a0e0c7c2b */ /* 0x040fe2000800080c */
[----:B------:R-:W-:Y:S01]  /*04f0*/  FMNMX R3, RZ, R3, !PT ;  /* 0x00000003ff037209 */ /* 0x000fe20007800000 */
[----:B------:R-:W-:Y:S02]  /*0500*/  DFMA R20, R14, UR12, -R20 ;  /* 0x0000000c0e147c2b */ /* 0x000fe40008000814 */
[C---:B------:R-:W-:Y:S01]  /*0510*/  DMUL R14, R10.reuse, UR8 ;  /* 0x000000080a0e7c28 */ /* 0x040fe20008000000 */
[----:B------:R-:W1:Y:S02]  /*0520*/  LDCU.64 UR8, c[0x0][0x390] ;  /* 0x00007200ff0877ac */ /* 0x000e640008000a00 */
[----:B------:R-:W3:Y:S01]  /*0530*/  I2F.F64.U8 R24, R6.B1 ;  /* 0x1000000600187312 */ /* 0x000ee20000001800 */
[----:B------:R-:W-:-:S04]  /*0540*/  DMUL R10, R10, UR14 ;  /* 0x0000000e0a0a7c28 */ /* 0x000fc80008000000 */
[----:B--2---:R-:W-:Y:S02]  /*0550*/  DFMA R14, R16, -UR10, -R14 ;  /* 0x8000000a100e7c2b */ /* 0x004fe4000800080e */
[----:B0-----:R-:W-:Y:S01]  /*0560*/  DFMA R12, R8, UR12, R12 ;  /* 0x0000000c080c7c2b */ /* 0x001fe2000800000c */
[----:B------:R-:W0:Y:S01]  /*0570*/  F2F.F32.F64 R4, R26 ;  /* 0x0000001a00047310 */ /* 0x000e220000301000 */
[----:B------:R-:W-:Y:S02]  /*0580*/  DFMA R10, R16, UR12, -R10 ;  /* 0x0000000c100a7c2b */ /* 0x000fe4000800080a */
[----:B------:R-:W-:Y:S02]  /*0590*/  DFMA R20, R8, -UR16, R20 ;  /* 0x8000001008147c2b */ /* 0x000fe40008000014 */
[----:B---3--:R-:W-:Y:S02]  /*05a0*/  DFMA R14, R24, UR12, R14 ;  /* 0x0000000c180e7c2b */ /* 0x008fe4000800000e */
[----:B------:R-:W-:Y:S01]  /*05b0*/  DADD R8, R12, 128 ;  /* 0x406000000c087429 */ /* 0x000fe20000000000 */
[----:B------:R-:W2:Y:S01]  /*05c0*/  F2F.F32.F64 R7, R28 ;  /* 0x0000001c00077310 */ /* 0x000ea20000301000 */
[----:B------:R-:W-:Y:S01]  /*05d0*/  DFMA R10, R24, -UR16, R10 ;  /* 0x80000010180a7c2b */ /* 0x000fe2000800000a */
[----:B-1----:R-:W-:Y:S01]  /*05e0*/  LEA R2, P0, R2, UR8, 0x1 ;  /* 0x0000000802027c11 */ /* 0x002fe2000f8008ff */
[----:B------:R-:W-:-:S02]  /*05f0*/  DADD R20, R20, 128 ;  /* 0x4060000014147429 */ /* 0x000fc40000000000 */
[----:B------:R-:W-:Y:S01]  /*0600*/  DADD R14, R14, 128 ;  /* 0x406000000e0e7429 */ /* 0x000fe20000000000 */
[----:B0-----:R-:W-:Y:S02]  /*0610*/  FMNMX R4, R4, 255, PT ;  /* 0x437f000004047809 */ /* 0x001fe40003800000 */
[----:B------:R-:W0:Y:S01]  /*0620*/  F2F.F32.F64 R18, R18 ;  /* 0x0000001200127310 */ /* 0x000e220000301000 */
[----:B------:R-:W-:Y:S01]  /*0630*/  DADD R10, R10, 128 ;  /* 0x406000000a0a7429 */ /* 0x000fe20000000000 */
[----:B------:R-:W-:Y:S02]  /*0640*/  FMNMX R4, RZ, R4, !PT ;  /* 0x00000004ff047209 */ /* 0x000fe40007800000 */
[----:B--2---:R-:W-:-:S04]  /*0650*/  FMNMX R7, R7, 255, PT ;  /* 0x437f000007077809 */ /* 0x004fc80003800000 */
[----:B------:R-:W1:Y:S01]  /*0660*/  F2F.F32.F64 R8, R8 ;  /* 0x0000000800087310 */ /* 0x000e620000301000 */
[----:B------:R-:W-:Y:S02]  /*0670*/  FMNMX R7, RZ, R7, !PT ;  /* 0x00000007ff077209 */ /* 0x000fe40007800000 */
[----:B0-----:R-:W-:-:S05]  /*0680*/  FMNMX R18, R18, 255, PT ;  /* 0x437f000012127809 */ /* 0x001fca0003800000 */
[----:B------:R-:W0:Y:S01]  /*0690*/  F2F.F32.F64 R6, R20 ;  /* 0x0000001400067310 */ /* 0x000e220000301000 */
[----:B------:R-:W-:Y:S01]  /*06a0*/  FADD R7, R4, R7 ;  /* 0x0000000704077221 */ /* 0x000fe20000000000 */
[----:B------:R-:W-:Y:S02]  /*06b0*/  IADD3 R4, P1, PT, R5, UR8, RZ ;  /* 0x0000000805047c10 */ /* 0x000fe4000ff3e0ff */
[----:B------:R-:W-:Y:S02]  /*06c0*/  FMNMX R18, RZ, R18, !PT ;  /* 0x00000012ff127209 */ /* 0x000fe40007800000 */
[----:B-1----:R-:W-:Y:S02]  /*06d0*/  FMNMX R8, R8, 255, PT ;  /* 0x437f000008087809 */ /* 0x002fe40003800000 */
[----:B------:R-:W1:Y:S01]  /*06e0*/  F2F.F32.F64 R14, R14 ;  /* 0x0000000e000e7310 */ /* 0x000e620000301000 */
[----:B------:R-:W-:Y:S01]  /*06f0*/  FADD R3, R3, R18 ;  /* 0x0000001203037221 */ /* 0x000fe20000000000 */
[----:B------:R-:W-:Y:S01]  /*0700*/  IMAD.X R5, RZ, RZ, UR9, P1 ;  /* 0x00000009ff057e24 */ /* 0x000fe200088e06ff */
[----:B------:R-:W-:-:S02]  /*0710*/  FMNMX R8, RZ, R8, !PT ;  /* 0x00000008ff087209 */ /* 0x000fc40007800000 */
[----:B0-----:R-:W-:-:S03]  /*0720*/  FMNMX R6, R6, 255, PT ;  /* 0x437f000006067809 */ /* 0x001fc60003800000 */
[----:B------:R-:W0:Y:S01]  /*0730*/  F2F.F32.F64 R10, R10 ;  /* 0x0000000a000a7310 */ /* 0x000e220000301000 */
[----:B------:R-:W-:Y:S01]  /*0740*/  FADD R7, R8, R7 ;  /* 0x0000000708077221 */ /* 0x000fe20000000000 */
[----:B------:R-:W-:Y:S02]  /*0750*/  FMNMX R6, RZ, R6, !PT ;  /* 0x00000006ff067209 */ /* 0x000fe40007800000 */
[----:B-1----:R-:W-:-:S03]  /*0760*/  FMNMX R14, R14, 255, PT ;  /* 0x437f00000e0e7809 */ /* 0x002fc60003800000 */
[----:B------:R-:W-:Y:S01]  /*0770*/  FADD R3, R6, R3 ;  /* 0x0000000306037221 */ /* 0x000fe20000000000 */
[----:B------:R-:W-:Y:S02]  /*0780*/  FMNMX R14, RZ, R14, !PT ;  /* 0x0000000eff0e7209 */ /* 0x000fe40007800000 */
[----:B0-----:R-:W-:-:S03]  /*0790*/  FMNMX R10, R10, 255, PT ;  /* 0x437f00000a0a7809 */ /* 0x001fc60003800000 */
[----:B------:R-:W-:Y:S01]  /*07a0*/  FADD R14, R14, R7 ;  /* 0x000000070e0e7221 */ /* 0x000fe20000000000 */
[----:B------:R-:W-:-:S03]  /*07b0*/  FMNMX R10, RZ, R10, !PT ;  /* 0x0000000aff0a7209 */ /* 0x000fc60007800000 */
[----:B------:R-:W0:Y:S02]  /*07c0*/  F2F.F64.F32 R6, R14 ;  /* 0x0000000e00067310 */ /* 0x000e240000201800 */
[----:B------:R-:W-:Y:S01]  /*07d0*/  FADD R10, R10, R3 ;  /* 0x000000030a0a7221 */ /* 0x000fe20000000000 */
[----:B------:R-:W-:-:S05]  /*07e0*/  IMAD.X R3, RZ, RZ, UR9, P0 ;  /* 0x00000009ff037e24 */ /* 0x000fca00080e06ff */
[----:B------:R-:W1:Y:S01]  /*07f0*/  F2F.F64.F32 R8, R10 ;  /* 0x0000000a00087310 */ /* 0x000e620000201800 */
[----:B0-----:R-:W-:Y:S02]  /*0800*/  DMUL R6, R6, 0.25 ;  /* 0x3fd0000006067828 */ /* 0x001fe40000000000 */
[----:B-1----:R-:W-:-:S08]  /*0810*/  DMUL R8, R8, 0.25 ;  /* 0x3fd0000008087828 */ /* 0x002fd00000000000 */
[----:B------:R-:W0:Y:S08]  /*0820*/  F2I.U32.F64.TRUNC R7, R6 ;  /* 0x0000000600077311 */ /* 0x000e30000030d000 */
[----:B------:R-:W1:Y:S01]  /*0830*/  F2I.U32.F64.TRUNC R9, R8 ;  /* 0x0000000800097311 */ /* 0x000e62000030d000 */
[----:B0-----:R-:W-:Y:S04]  /*0840*/  STG.E.U8 desc[UR6][R2.64+0x1], R7 ;  /* 0x0000010702007986 */ /* 0x001fe8000c101106 */
[----:B-1----:R-:W-:Y:S01]  /*0850*/  STG.E.U8 desc[UR6][R4.64], R9 ;  /* 0x0000000904007986 */ /* 0x002fe2000c101106 */
[----:B------:R-:W-:Y:S05]  /*0860*/  EXIT ;  /* 0x000000000000794d */ /* 0x000fea0003800000 */
.L_x_10:
        /* <DEDUP_REMOVED lines=9> */
.L_x_25:


//--------------------- .text._Z16CudaProcessRGB2YiiP6uchar3Ph --------------------------
	.section	.text._Z16CudaProcessRGB2YiiP6uchar3Ph,"ax",@progbits
	.align	128
.text._Z16CudaProcessRGB2YiiP6uchar3Ph:
        .type           _Z16CudaProcessRGB2YiiP6uchar3Ph,@function
        .size           _Z16CudaProcessRGB2YiiP6uchar3Ph,(.L_x_26 - _Z16CudaProcessRGB2YiiP6uchar3Ph)
        .other          _Z16CudaProcessRGB2YiiP6uchar3Ph,@"STO_CUDA_ENTRY STV_DEFAULT"
_Z16CudaProcessRGB2YiiP6uchar3Ph:
        /* <DEDUP_REMOVED lines=19> */
[----:B------:R-:W4:Y:S01]  /*0130*/  LDG.E.U8 R8, desc[UR4][R2.64+0x2] ;  /* 0x0000020402087981 */ /* 0x000f22000c1e1100 */
[----:B------:R-:W-:Y:S01]  /*0140*/  UMOV UR8, 0x9ba5e354 ;  /* 0x9ba5e35400087882 */ /* 0x000fe20000000000 */
[----:B------:R-:W-:Y:S01]  /*0150*/  UMOV UR9, 0x3fe020c4 ;  /* 0x3fe020c400097882 */ /* 0x000fe20000000000 */
[----:B--2---:R-:W0:Y:S08]  /*0160*/  I2F.F64.U16 R6, R10 ;  /* 0x0000000a00067312 */ /* 0x004e300000101800 */
[----:B---3--:R-:W1:Y:S01]  /*0170*/  I2F.F64.U16 R4, R0 ;  /* 0x0000000000047312 */ /* 0x008e620000101800 */
[----:B0-----:R-:W-:-:S07]  /*0180*/  DMUL R6, R6, UR8 ;  /* 0x0000000806067c28 */ /* 0x001fce0008000000 */
[----:B----4-:R-:W0:Y:S01]  /*0190*/  I2F.F64.U16 R8, R8 ;  /* 0x0000000800087312 */ /* 0x010e220000101800 */
[----:B------:R-:W-:Y:S01]  /*01a0*/  UMOV UR8, 0x20c49ba6 ;  /* 0x20c49ba600087882 */ /* 0x000fe20000000000 */
[----:B------:R-:W-:Y:S02]  /*01b0*/  UMOV UR9, 0x3fd072b0 ;  /* 0x3fd072b000097882 */ /* 0x000fe40000000000 */
[----:B-1----:R-:W-:Y:S01]  /*01c0*/  DFMA R4, R4, UR8, R6 ;  /* 0x0000000804047c2b */ /* 0x002fe20008000006 */
[----:B------:R-:W-:Y:S01]  /*01d0*/  UMOV UR8, 0x2b020c4a ;  /* 0x2b020c4a00087882 */ /* 0x000fe20000000000 */
[----:B------:R-:W-:-:S06]  /*01e0*/  UMOV UR9, 0x3fb91687 ;  /* 0x3fb9168700097882 */ /* 0x000fcc0000000000 */
[----:B0-----:R-:W-:Y:S01]  /*01f0*/  DFMA R4, R8, UR8, R4 ;  /* 0x0000000808047c2b */ /* 0x001fe20008000004 */
[----:B------:R-:W0:Y:S07]  /*0200*/  LDCU.64 UR8, c[0x0][0x390] ;  /* 0x00007200ff0877ac */ /* 0x000e2e0008000a00 */
[----:B------:R-:W-:-:S10]  /*0210*/  DADD R4, R4, 16 ;  /* 0x4030000004047429 */ /* 0x000fd40000000000 */
[----:B------:R-:W1:Y:S01]  /*0220*/  F2F.F32.F64 R4, R4 ;  /* 0x0000000400047310 */ /* 0x000e620000301000 */
[----:B0-----:R-:W-:-:S04]  /*0230*/  IADD3 R2, P0, PT, R11, UR8, RZ ;  /* 0x000000080b027c10 */ /* 0x001fc8000ff1e0ff */
[----:B------:R-:W-:Y:S02]  /*0240*/  IADD3.X R3, PT, PT, RZ, UR9, RZ, P0, !PT ;  /* 0x00000009ff037c10 */ /* 0x000fe400087fe4ff */
[----:B-1----:R-:W-:-:S04]  /*0250*/  FMNMX R0, R4, 255, PT ;  /* 0x437f000004007809 */ /* 0x002fc80003800000 */
[----:B------:R-:W-:-:S04]  /*0260*/  FMNMX R0, RZ, R0, !PT ;  /* 0x00000000ff007209 */ /* 0x000fc80007800000 */
[----:B------:R-:W0:Y:S02]  /*0270*/  F2I.U32.TRUNC.NTZ R7, R0 ;  /* 0x0000000000077305 */ /* 0x000e24000020f000 */
[----:B0-----:R-:W-:Y:S01]  /*0280*/  STG.E.U8 desc[UR4][R2.64], R7 ;  /* 0x0000000702007986 */ /* 0x001fe2000c101104 */
[----:B------:R-:W-:Y:S05]  /*0290*/  EXIT ;  /* 0x000000000000794d */ /* 0x000fea0003800000 */
.L_x_11:
        /* <DEDUP_REMOVED lines=14> */
.L_x_26:


//--------------------- .text._Z17CudaProcessARGB2YiiP6uchar4Ph --------------------------
	.section	.text._Z17CudaProcessARGB2YiiP6uchar4Ph,"ax",@progbits
	.align	128
.text._Z17CudaProcessARGB2YiiP6uchar4Ph:
        .type           _Z17CudaProcessARGB2YiiP6uchar4Ph,@function
        .size           _Z17CudaProcessARGB2YiiP6uchar4Ph,(.L_x_27 - _Z17CudaProcessARGB2YiiP6uchar4Ph)
        .other          _Z17CudaProcessARGB2YiiP6uchar4Ph,@"STO_CUDA_ENTRY STV_DEFAULT"
_Z17CudaProcessARGB2YiiP6uchar4Ph:
        /* <DEDUP_REMOVED lines=17> */
[----:B-1----:R-:W2:Y:S04]  /*0110*/  LDG.E.U16 R10, desc[UR4][R2.64+0x2] ;  /* 0x00000204020a7981 */ /* 0x002ea8000c1e1500 */
[----:B------:R-:W3:Y:S01]  /*0120*/  LDG.E.U8 R0, desc[UR4][R2.64+0x1] ;  /* 0x0000010402007981 */ /* 0x000ee2000c1e1100 */
[----:B------:R-:W-:Y:S01]  /*0130*/  UMOV UR8, 0x9ba5e354 ;  /* 0x9ba5e35400087882 */ /* 0x000fe20000000000 */
[----:B------:R-:W-:Y:S01]  /*0140*/  UMOV UR9, 0x3fe020c4 ;  /* 0x3fe020c400097882 */ /* 0x000fe20000000000 */
[----:B--2---:R-:W0:Y:S08]  /*0150*/  I2F.F64.U8 R6, R10 ;  /* 0x0000000a00067312 */ /* 0x004e300000001800 */
[----:B---3--:R-:W1:Y:S01]  /*0160*/  I2F.F64.U16 R4, R0 ;  /* 0x0000000000047312 */ /* 0x008e620000101800 */
[----:B0-----:R-:W-:-:S07]  /*0170*/  DMUL R6, R6, UR8 ;  /* 0x0000000806067c28 */ /* 0x001fce0008000000 */
[----:B------:R-:W0:Y:S01]  /*0180*/  I2F.F64.U8 R8, R10.B1 ;  /* 0x1000000a00087312 */ /* 0x000e220000001800 */
        /* <DEDUP_REMOVED lines=16> */
.L_x_12:
        /* <DEDUP_REMOVED lines=15> */
.L_x_27:


//--------------------- .nv.shared.reserved.0     --------------------------
	.section	.nv.shared.reserved.0,"aw",@nobits
	.weak		__nv_reservedSMEM_offset_0_alias
	.size		__nv_reservedSMEM_offset_0_alias, 0, 64
	.other		__nv_reservedSMEM_offset_0_alias,@"STO_CUDA_RESERVED_SHARED STV_DEFAULT"
__nv_reservedSMEM_offset_0_alias:
	.zero		0
	.zero		64


//--------------------- .nv.constant0._Z26CudaProcessAVFrameNV122RGBiiPhS_P6uchar3 --------------------------
	.section	.nv.constant0._Z26CudaProcessAVFrameNV122RGBiiPhS_P6uchar3,"a",@progbits
	.sectionflags	@""
	.align	4
.nv.constant0._Z26CudaProcessAVFrameNV122RGBiiPhS_P6uchar3:
	.zero		928


//--------------------- .nv.constant0._Z19CudaProcessNV122RGBiiPhP6uchar3 --------------------------
	.section	.nv.constant0._Z19CudaProcessNV122RGBiiPhP6uchar3,"a",@progbits
	.sectionflags	@""
	.align	4
.nv.constant0._Z19CudaProcessNV122RGBiiPhP6uchar3:
	.zero		920


//--------------------- .nv.constant0._Z20CudaProcessNV122ARGBiiPhP6uchar4 --------------------------
	.section	.nv.constant0._Z20CudaProcessNV122ARGBiiPhP6uchar4,"a",@progbits
	.sectionflags	@""
	.align	4
.nv.constant0._Z20CudaProcessNV122ARGBiiPhP6uchar4:
	.zero		920


//--------------------- .nv.constant0._Z17CudaProcessRGB2UViiP6uchar3Ph --------------------------
	.section	.nv.constant0._Z17CudaProcessRGB2UViiP6uchar3Ph,"a",@progbits
	.sectionflags	@""
	.align	4
.nv.constant0._Z17CudaProcessRGB2UViiP6uchar3Ph:
	.zero		920


//--------------------- .nv.constant0._Z18CudaProcessARGB2UViiP6uchar4Ph --------------------------
	.section	.nv.constant0._Z18CudaProcessARGB2UViiP6uchar4Ph,"a",@progbits
	.sectionflags	@""
	.align	4
.nv.constant0._Z18CudaProcessARGB2UViiP6uchar4Ph:
	.zero		920


//--------------------- .nv.constant0._Z16CudaProcessRGB2YiiP6uchar3Ph --------------------------
	.section	.nv.constant0._Z16CudaProcessRGB2YiiP6uchar3Ph,"a",@progbits
	.sectionflags	@""
	.align	4
.nv.constant0._Z16CudaProcessRGB2YiiP6uchar3Ph:
	.zero		920


//--------------------- .nv.constant0._Z17CudaProcessARGB2YiiP6uchar4Ph --------------------------
	.section	.nv.constant0._Z17CudaProcessARGB2YiiP6uchar4Ph,"a",@progbits
	.sectionflags	@""
	.align	4
.nv.constant0._Z17CudaProcessARGB2YiiP6uchar4Ph:
	.zero		920


//--------------------- SYMBOLS --------------------------

	.type		.nv.reservedSmem.offset0,@object
	.size		.nv.reservedSmem.offset0,0x4
